// auto-generated by cutlass_sweep.gemm — config: {"arch": "sm_100", "cluster_m": 4, "cluster_n": 2, "dtype": "fp16", "dtype_b": "fp16", "layout": "nt", "stages": 3, "tile_k": 64, "tile_m": 128, "tile_n": 128}
#include "cutlass/cutlass.h"
#include "cutlass/gemm/collective/collective_builder.hpp"
#include "cutlass/gemm/device/gemm_universal_adapter.h"
#include "cutlass/gemm/kernel/gemm_universal.hpp"
#include "cutlass/epilogue/collective/collective_builder.hpp"

using ElemA = cutlass::half_t;
using ElemB = cutlass::half_t;
using ElemCD = cutlass::half_t;
using Acc  = float;
using TileShape    = cute::Shape<cute::_128, cute::_128, cute::_64>;
using ClusterShape = cute::Shape<cute::_4, cute::_2, cute::_1>;

using CollectiveEpilogue = typename cutlass::epilogue::collective::CollectiveBuilder<
    cutlass::arch::Sm100, cutlass::arch::OpClassTensorOp,
    TileShape, ClusterShape,
    cutlass::epilogue::collective::EpilogueTileAuto,
    Acc, Acc,
    ElemCD, cutlass::layout::RowMajor, 128 / cutlass::sizeof_bits<ElemCD>::value,
    ElemCD, cutlass::layout::RowMajor, 128 / cutlass::sizeof_bits<ElemCD>::value,
    cutlass::epilogue::collective::EpilogueScheduleAuto
  >::CollectiveOp;

using CollectiveMainloop = typename cutlass::gemm::collective::CollectiveBuilder<
    cutlass::arch::Sm100, cutlass::arch::OpClassTensorOp,
    ElemA, cutlass::layout::RowMajor, 128 / cutlass::sizeof_bits<ElemA>::value,
    ElemB, cutlass::layout::ColumnMajor, 128 / cutlass::sizeof_bits<ElemB>::value,
    Acc,
    TileShape, ClusterShape,
    cutlass::gemm::collective::StageCount<3>,
    cutlass::gemm::collective::KernelScheduleAuto
  >::CollectiveOp;

using GemmKernel = cutlass::gemm::kernel::GemmUniversal<
    cute::Shape<int,int,int,int>,
    CollectiveMainloop,
    CollectiveEpilogue
>;
using Gemm = cutlass::gemm::device::GemmUniversalAdapter<GemmKernel>;

// Force the device kernel symbol into the cubin without needing a host main.
auto* _anchor = &cutlass::device_kernel<GemmKernel>;


// ===== COMPILED SASS (sm_100a) =====

	.target	sm_100a

	.elftype	@"ET_EXEC"


//--------------------- .note.nv.tkinfo           --------------------------
	.section	.note.nv.tkinfo,"",@"SHT_NOTE"
	.sectionflags	@"SHF_NOTE_NV_TKINFO"
	.tkinfo
        /*0018*/ 	.word	0x00000002
        /*0030*/ 	.string	""
        /*0030*/ 	.string	"ptxas"
        /*0030*/ 	.string	"Cuda compilation tools, release 13.0, V13.0.88"
        /*0030*/ 	.string	"Build cuda_13.0.r13.0/compiler.36424714_0"
        /*0030*/ 	.string	"-arch sm_100a -m 64 "



//--------------------- .note.nv.cuinfo           --------------------------
	.section	.note.nv.cuinfo,"",@"SHT_NOTE"
	.sectionflags	@"SHF_NOTE_NV_CUINFO"
        /*0018*/ 	.short	0x0002
        /*001a*/ 	.short	0x0064
        /*001c*/ 	.short	0x0082
	.zero		2


//--------------------- .nv.info                  --------------------------
	.section	.nv.info,"",@"SHT_CUDA_INFO"
	.align	4


	//----- nvinfo : EIATTR_REGCOUNT
	.align		4
        /*0000*/ 	.byte	0x04, 0x2f
        /*0002*/ 	.short	(.L_19 - .L_18)
	.align		4
.L_18:
        /*0004*/ 	.word	index@(_ZN7cutlass13device_kernelINS_4gemm6kernel13GemmUniversalIN4cute5tupleIJiiiiEEENS1_10collective13CollectiveMmaINS1_35MainloopSm100TmaUmmaWarpSpecializedILi3ELi2ELi4ENS5_IJNS4_1CILi4EEENSA_ILi2EEENSA_ILi1EEEEEEEENS5_IJNSA_ILi128EEESG_NSA_ILi64EEEEEENS_6half_tENS5_IJlSD_lEEESJ_SK_NS4_8TiledMMAINS4_8MMA_AtomIJNS4_26SM100_MMA_F16BF16_2x1SM_SSISJ_SJ_fLi128ELi128ELNS4_4UMMA5MajorE0ELSP_0ELNSO_7ScaleInE0ELSQ_0EEEEEENS4_6LayoutINS5_IJSD_SD_SD_EEENS5_IJNSA_ILi0EEESV_SV_EEEEENS5_IJNS4_10UnderscoreESY_SY_EEEEENS4_28SM100_TMA_2SM_LOAD_MULTICASTENS4_14ComposedLayoutINS4_7SwizzleILi3ELi4ELi3EEENS4_18smem_ptr_flag_bitsILi16EEENST_INS5_IJNSA_ILi8EEESH_EEENS5_IJSH_SD_EEEEEEEvNS4_8identityES11_S1B_vS1C_EENS_8epilogue10collective18CollectiveEpilogueINS1E_23Sm100TmaWarpSpecializedILi4ELi2ELi16ELb1ELb0EEEJNS5_IJSH_SG_SH_EEENS5_IJNST_ISH_SD_EENST_INS5_IJNSA_ILi16EEESC_EEENS5_IJSD_SH_EEEEEEEESJ_SK_SJ_SK_NS1E_6fusion15FusionCallbacksIS1I_NS1Q_17LinearCombinationISJ_fSJ_fLNS_15FloatRoundStyleE2EEES1J_S1P_JEEENS4_5SM1004TMEM4LOAD26SM100_TMEM_LOAD_32dp32b16xENS4_13SM90_TMA_LOADENS12_INS13_ILi1ELi4ELi3EEES16_NST_INS5_IJS17_S1L_EEENS5_IJS1L_SD_EEEEEEENS4_39AutoVectorizingCopyWithAssumedAlignmentILi128EEENS4_14SM90_TMA_STOREES25_S27_S27_EEEvvEEEEvNT_6ParamsE)
        /*0008*/ 	.word	0x00000045


	//----- nvinfo : EIATTR_FRAME_SIZE
	.align		4
.L_19:
        /*000c*/ 	.byte	0x04, 0x11
        /*000e*/ 	.short	(.L_21 - .L_20)
	.align		4
.L_20:
        /*0010*/ 	.word	index@($__internal_2_$__cuda_sm10x_tcgen05_guardrail_trap_unallocated_columns_being_dealloced)
        /*0014*/ 	.word	0x00000000


	//----- nvinfo : EIATTR_FRAME_SIZE
	.align		4
.L_21:
        /*0018*/ 	.byte	0x04, 0x11
        /*001a*/ 	.short	(.L_23 - .L_22)
	.align		4
.L_22:
        /*001c*/ 	.word	index@($__internal_1_$__cuda_sm10x_tcgen05_guardrail_trap_phase_invalid_during_alloc)
        /*0020*/ 	.word	0x00000000


	//----- nvinfo : EIATTR_FRAME_SIZE
	.align		4
.L_23:
        /*0024*/ 	.byte	0x04, 0x11
        /*0026*/ 	.short	(.L_25 - .L_24)
	.align		4
.L_24:
        /*0028*/ 	.word	index@($__internal_0_$__cuda_sm10x_tcgen05_guardrail_trap_col_being_dealloced_not_returned_by_alloc)
        /*002c*/ 	.word	0x00000000


	//----- nvinfo : EIATTR_FRAME_SIZE
	.align		4
.L_25:
        /*0030*/ 	.byte	0x04, 0x11
        /*0032*/ 	.short	(.L_27 - .L_26)
	.align		4
.L_26:
        /*0034*/ 	.word	index@(_ZN7cutlass13device_kernelINS_4gemm6kernel13GemmUniversalIN4cute5tupleIJiiiiEEENS1_10collective13CollectiveMmaINS1_35MainloopSm100TmaUmmaWarpSpecializedILi3ELi2ELi4ENS5_IJNS4_1CILi4EEENSA_ILi2EEENSA_ILi1EEEEEEEENS5_IJNSA_ILi128EEESG_NSA_ILi64EEEEEENS_6half_tENS5_IJlSD_lEEESJ_SK_NS4_8TiledMMAINS4_8MMA_AtomIJNS4_26SM100_MMA_F16BF16_2x1SM_SSISJ_SJ_fLi128ELi128ELNS4_4UMMA5MajorE0ELSP_0ELNSO_7ScaleInE0ELSQ_0EEEEEENS4_6LayoutINS5_IJSD_SD_SD_EEENS5_IJNSA_ILi0EEESV_SV_EEEEENS5_IJNS4_10UnderscoreESY_SY_EEEEENS4_28SM100_TMA_2SM_LOAD_MULTICASTENS4_14ComposedLayoutINS4_7SwizzleILi3ELi4ELi3EEENS4_18smem_ptr_flag_bitsILi16EEENST_INS5_IJNSA_ILi8EEESH_EEENS5_IJSH_SD_EEEEEEEvNS4_8identityES11_S1B_vS1C_EENS_8epilogue10collective18CollectiveEpilogueINS1E_23Sm100TmaWarpSpecializedILi4ELi2ELi16ELb1ELb0EEEJNS5_IJSH_SG_SH_EEENS5_IJNST_ISH_SD_EENST_INS5_IJNSA_ILi16EEESC_EEENS5_IJSD_SH_EEEEEEEESJ_SK_SJ_SK_NS1E_6fusion15FusionCallbacksIS1I_NS1Q_17LinearCombinationISJ_fSJ_fLNS_15FloatRoundStyleE2EEES1J_S1P_JEEENS4_5SM1004TMEM4LOAD26SM100_TMEM_LOAD_32dp32b16xENS4_13SM90_TMA_LOADENS12_INS13_ILi1ELi4ELi3EEES16_NST_INS5_IJS17_S1L_EEENS5_IJS1L_SD_EEEEEEENS4_39AutoVectorizingCopyWithAssumedAlignmentILi128EEENS4_14SM90_TMA_STOREES25_S27_S27_EEEvvEEEEvNT_6ParamsE)
        /*0038*/ 	.word	0x00000000


	//----- nvinfo : EIATTR_MIN_STACK_SIZE
	.align		4
.L_27:
        /*003c*/ 	.byte	0x04, 0x12
        /*003e*/ 	.short	(.L_29 - .L_28)
	.align		4
.L_28:
        /*0040*/ 	.word	index@(_ZN7cutlass13device_kernelINS_4gemm6kernel13GemmUniversalIN4cute5tupleIJiiiiEEENS1_10collective13CollectiveMmaINS1_35MainloopSm100TmaUmmaWarpSpecializedILi3ELi2ELi4ENS5_IJNS4_1CILi4EEENSA_ILi2EEENSA_ILi1EEEEEEEENS5_IJNSA_ILi128EEESG_NSA_ILi64EEEEEENS_6half_tENS5_IJlSD_lEEESJ_SK_NS4_8TiledMMAINS4_8MMA_AtomIJNS4_26SM100_MMA_F16BF16_2x1SM_SSISJ_SJ_fLi128ELi128ELNS4_4UMMA5MajorE0ELSP_0ELNSO_7ScaleInE0ELSQ_0EEEEEENS4_6LayoutINS5_IJSD_SD_SD_EEENS5_IJNSA_ILi0EEESV_SV_EEEEENS5_IJNS4_10UnderscoreESY_SY_EEEEENS4_28SM100_TMA_2SM_LOAD_MULTICASTENS4_14ComposedLayoutINS4_7SwizzleILi3ELi4ELi3EEENS4_18smem_ptr_flag_bitsILi16EEENST_INS5_IJNSA_ILi8EEESH_EEENS5_IJSH_SD_EEEEEEEvNS4_8identityES11_S1B_vS1C_EENS_8epilogue10collective18CollectiveEpilogueINS1E_23Sm100TmaWarpSpecializedILi4ELi2ELi16ELb1ELb0EEEJNS5_IJSH_SG_SH_EEENS5_IJNST_ISH_SD_EENST_INS5_IJNSA_ILi16EEESC_EEENS5_IJSD_SH_EEEEEEEESJ_SK_SJ_SK_NS1E_6fusion15FusionCallbacksIS1I_NS1Q_17LinearCombinationISJ_fSJ_fLNS_15FloatRoundStyleE2EEES1J_S1P_JEEENS4_5SM1004TMEM4LOAD26SM100_TMEM_LOAD_32dp32b16xENS4_13SM90_TMA_LOADENS12_INS13_ILi1ELi4ELi3EEES16_NST_INS5_IJS17_S1L_EEENS5_IJS1L_SD_EEEEEEENS4_39AutoVectorizingCopyWithAssumedAlignmentILi128EEENS4_14SM90_TMA_STOREES25_S27_S27_EEEvvEEEEvNT_6ParamsE)
        /*0044*/ 	.word	0x00000000
.L_29:


//--------------------- .nv.compat                --------------------------
	.section	.nv.compat,"",@"SHT_CUDA_COMPAT_INFO"
	.align	4
        /*0000*/ 	.byte	0x02, 0x09, 0x01, 0x00, 0x02, 0x02, 0x02, 0x00, 0x02, 0x05, 0x05, 0x00, 0x03, 0x07, 0x01, 0x01
        /*0010*/ 	.byte	0x02, 0x03, 0x01, 0x00, 0x02, 0x06, 0x01, 0x00, 0x04, 0x0b, 0x08, 0x00, 0x09, 0x00, 0x00, 0x00
        /*0020*/ 	.byte	0x00, 0x00, 0x00, 0x00


//--------------------- .nv.info._ZN7cutlass13device_kernelINS_4gemm6kernel13GemmUniversalIN4cute5tupleIJiiiiEEENS1_10collective13CollectiveMmaINS1_35MainloopSm100TmaUmmaWarpSpecializedILi3ELi2ELi4ENS5_IJNS4_1CILi4EEENSA_ILi2EEENSA_ILi1EEEEEEEENS5_IJNSA_ILi128EEESG_NSA_ILi64EEEEEENS_6half_tENS5_IJlSD_lEEESJ_SK_NS4_8TiledMMAINS4_8MMA_AtomIJNS4_26SM100_MMA_F16BF16_2x1SM_SSISJ_SJ_fLi128ELi128ELNS4_4UMMA5MajorE0ELSP_0ELNSO_7ScaleInE0ELSQ_0EEEEEENS4_6LayoutINS5_IJSD_SD_SD_EEENS5_IJNSA_ILi0EEESV_SV_EEEEENS5_IJNS4_10UnderscoreESY_SY_EEEEENS4_28SM100_TMA_2SM_LOAD_MULTICASTENS4_14ComposedLayoutINS4_7SwizzleILi3ELi4ELi3EEENS4_18smem_ptr_flag_bitsILi16EEENST_INS5_IJNSA_ILi8EEESH_EEENS5_IJSH_SD_EEEEEEEvNS4_8identityES11_S1B_vS1C_EENS_8epilogue10collective18CollectiveEpilogueINS1E_23Sm100TmaWarpSpecializedILi4ELi2ELi16ELb1ELb0EEEJNS5_IJSH_SG_SH_EEENS5_IJNST_ISH_SD_EENST_INS5_IJNSA_ILi16EEESC_EEENS5_IJSD_SH_EEEEEEEESJ_SK_SJ_SK_NS1E_6fusion15FusionCallbacksIS1I_NS1Q_17LinearCombinationISJ_fSJ_fLNS_15FloatRoundStyleE2EEES1J_S1P_JEEENS4_5SM1004TMEM4LOAD26SM100_TMEM_LOAD_32dp32b16xENS4_13SM90_TMA_LOADENS12_INS13_ILi1ELi4ELi3EEES16_NST_INS5_IJS17_S1L_EEENS5_IJS1L_SD_EEEEEEENS4_39AutoVectorizingCopyWithAssumedAlignmentILi128EEENS4_14SM90_TMA_STOREES25_S27_S27_EEEvvEEEEvNT_6ParamsE --------------------------
	.section	.nv.info._ZN7cutlass13device_kernelINS_4gemm6kernel13GemmUniversalIN4cute5tupleIJiiiiEEENS1_10collective13CollectiveMmaINS1_35MainloopSm100TmaUmmaWarpSpecializedILi3ELi2ELi4ENS5_IJNS4_1CILi4EEENSA_ILi2EEENSA_ILi1EEEEEEEENS5_IJNSA_ILi128EEESG_NSA_ILi64EEEEEENS_6half_tENS5_IJlSD_lEEESJ_SK_NS4_8TiledMMAINS4_8MMA_AtomIJNS4_26SM100_MMA_F16BF16_2x1SM_SSISJ_SJ_fLi128ELi128ELNS4_4UMMA5MajorE0ELSP_0ELNSO_7ScaleInE0ELSQ_0EEEEEENS4_6LayoutINS5_IJSD_SD_SD_EEENS5_IJNSA_ILi0EEESV_SV_EEEEENS5_IJNS4_10UnderscoreESY_SY_EEEEENS4_28SM100_TMA_2SM_LOAD_MULTICASTENS4_14ComposedLayoutINS4_7SwizzleILi3ELi4ELi3EEENS4_18smem_ptr_flag_bitsILi16EEENST_INS5_IJNSA_ILi8EEESH_EEENS5_IJSH_SD_EEEEEEEvNS4_8identityES11_S1B_vS1C_EENS_8epilogue10collective18CollectiveEpilogueINS1E_23Sm100TmaWarpSpecializedILi4ELi2ELi16ELb1ELb0EEEJNS5_IJSH_SG_SH_EEENS5_IJNST_ISH_SD_EENST_INS5_IJNSA_ILi16EEESC_EEENS5_IJSD_SH_EEEEEEEESJ_SK_SJ_SK_NS1E_6fusion15FusionCallbacksIS1I_NS1Q_17LinearCombinationISJ_fSJ_fLNS_15FloatRoundStyleE2EEES1J_S1P_JEEENS4_5SM1004TMEM4LOAD26SM100_TMEM_LOAD_32dp32b16xENS4_13SM90_TMA_LOADENS12_INS13_ILi1ELi4ELi3EEES16_NST_INS5_IJS17_S1L_EEENS5_IJS1L_SD_EEEEEEENS4_39AutoVectorizingCopyWithAssumedAlignmentILi128EEENS4_14SM90_TMA_STOREES25_S27_S27_EEEvvEEEEvNT_6ParamsE,"",@"SHT_CUDA_INFO"
	.sectionflags	@""
	.align	4


	//----- nvinfo : EIATTR_CUDA_API_VERSION
	.align		4
        /*0000*/ 	.byte	0x04, 0x37
        /*0002*/ 	.short	(.L_31 - .L_30)
.L_30:
        /*0004*/ 	.word	0x00000082


	//----- nvinfo : EIATTR_KPARAM_INFO
	.align		4
.L_31:
        /*0008*/ 	.byte	0x04, 0x17
        /*000a*/ 	.short	(.L_33 - .L_32)
.L_32:
        /*000c*/ 	.word	0x00000000
        /*0010*/ 	.short	0x0000
        /*0012*/ 	.short	0x0000
        /*0014*/ 	.byte	0x00, 0xf0, 0x01, 0x20


	//----- nvinfo : EIATTR_AT_ENTRY_FRAGMENTS
	.align		4
.L_33:
        /*0018*/ 	.byte	0x04, 0x4f
        /*001a*/ 	.short	(.L_35 - .L_34)


	//   ....[0]....
.L_34:
        /*001c*/ 	.word	0x00000007


	//----- nvinfo : EIATTR_RESERVED_SMEM_USED
	.align		4
.L_35:
        /*0020*/ 	.byte	0x01, 0x41
	.zero		2


	//----- nvinfo : EIATTR_SPARSE_MMA_MASK
	.align		4
        /*0024*/ 	.byte	0x03, 0x50
        /*0026*/ 	.short	0x0000


	//----- nvinfo : EIATTR_TCGEN05_2CTA_USED
	.align		4
        /*0028*/ 	.byte	0x01, 0x52
	.zero		2


	//----- nvinfo : EIATTR_MAXREG_COUNT
	.align		4
        /*002c*/ 	.byte	0x03, 0x1b
        /*002e*/ 	.short	0x00ff


	//----- nvinfo : EIATTR_NUM_BARRIERS
	.align		4
        /*0030*/ 	.byte	0x02, 0x4c
        /*0032*/ 	.byte	0x07
	.zero		1


	//----- nvinfo : EIATTR_EXTERNS
	.align		4
        /*0034*/ 	.byte	0x04, 0x0f
        /*0036*/ 	.short	(.L_37 - .L_36)


	//   ....[0]....
	.align		4
.L_36:
        /*0038*/ 	.word	index@(__assertfail)


	//----- nvinfo : EIATTR_MERCURY_ISA_VERSION
	.align		4
.L_37:
        /*003c*/ 	.byte	0x03, 0x5f
        /*003e*/ 	.short	0x0101


	//----- nvinfo : EIATTR_INT_WARP_WIDE_INSTR_OFFSETS
	.align		4
        /*0040*/ 	.byte	0x04, 0x31
        /*0042*/ 	.short	(.L_39 - .L_38)


	//   ....[0]....
.L_38:
        /*0044*/ 	.word	0x00000d40


	//   ....[1]....
        /*0048*/ 	.word	0x00000de0


	//   ....[2]....
        /*004c*/ 	.word	0x00004400


	//   ....[3]....
        /*0050*/ 	.word	0x00004430


	//   ....[4]....
        /*0054*/ 	.word	0x00004450


	//   ....[5]....
        /*0058*/ 	.word	0x00004f90


	//   ....[6]....
        /*005c*/ 	.word	0x00005030


	//   ....[7]....
        /*0060*/ 	.word	0x000050f0


	//   ....[8]....
        /*0064*/ 	.word	0x00005160


	//   ....[9]....
        /*0068*/ 	.word	0x00005220


	//   ....[10]....
        /*006c*/ 	.word	0x000052c0


	//   ....[11]....
        /*0070*/ 	.word	0x00005330


	//   ....[12]....
        /*0074*/ 	.word	0x000053f0


	//   ....[13]....
        /*0078*/ 	.word	0x00005490


	//   ....[14]....
        /*007c*/ 	.word	0x00005530


	//   ....[15]....
        /*0080*/ 	.word	0x00005620


	//   ....[16]....
        /*0084*/ 	.word	0x000056f0


	//----- nvinfo : EIATTR_COOP_GROUP_MASK_REGIDS
	.align		4
.L_39:
        /*0088*/ 	.byte	0x04, 0x29
        /*008a*/ 	.short	(.L_41 - .L_40)


	//   ....[0]....
.L_40:
        /*008c*/ 	.word	0xffffffff


	//   ....[1]....
        /*0090*/ 	.word	0xffffffff


	//   ....[2]....
        /*0094*/ 	.word	0xffffffff


	//   ....[3]....
        /*0098*/ 	.word	0xffffffff


	//   ....[4]....
        /*009c*/ 	.word	0xffffffff


	//   ....[5]....
        /*00a0*/ 	.word	0xffffffff


	//   ....[6]....
        /*00a4*/ 	.word	0xffffffff


	//   ....[7]....
        /*00a8*/ 	.word	0xffffffff


	//   ....[8]....
        /*00ac*/ 	.word	0xffffffff


	//   ....[9]....
        /*00b0*/ 	.word	0xffffffff


	//   ....[10]....
        /*00b4*/ 	.word	0xffffffff


	//   ....[11]....
        /*00b8*/ 	.word	0xffffffff


	//   ....[12]....
        /*00bc*/ 	.word	0xffffffff


	//   ....[13]....
        /*00c0*/ 	.word	0xffffffff


	//----- nvinfo : EIATTR_COOP_GROUP_INSTR_OFFSETS
	.align		4
.L_41:
        /*00c4*/ 	.byte	0x04, 0x28
        /*00c6*/ 	.short	(.L_43 - .L_42)


	//   ....[0]....
.L_42:
        /*00c8*/ 	.word	0x000000b0


	//   ....[1]....
        /*00cc*/ 	.word	0x00000510


	//   ....[2]....
        /*00d0*/ 	.word	0x000006b0


	//   ....[3]....
        /*00d4*/ 	.word	0x00000840


	//   ....[4]....
        /*00d8*/ 	.word	0x00000930


	//   ....[5]....
        /*00dc*/ 	.word	0x00000a90


	//   ....[6]....
        /*00e0*/ 	.word	0x00000c20


	//   ....[7]....
        /*00e4*/ 	.word	0x00000e60


	//   ....[8]....
        /*00e8*/ 	.word	0x000023c0


	//   ....[9]....
        /*00ec*/ 	.word	0x000031e0


	//   ....[10]....
        /*00f0*/ 	.word	0x000036b0


	//   ....[11]....
        /*00f4*/ 	.word	0x000036e0


	//   ....[12]....
        /*00f8*/ 	.word	0x00004300


	//   ....[13]....
        /*00fc*/ 	.word	0x00004510


	//----- nvinfo : EIATTR_VRC_CTA_INIT_COUNT
	.align		4
.L_43:
        /*0100*/ 	.byte	0x02, 0x4a
        /*0102*/ 	.byte	0x80
	.zero		1


	//----- nvinfo : EIATTR_SYSCALL_OFFSETS
	.align		4
        /*0104*/ 	.byte	0x04, 0x46
        /*0106*/ 	.short	(.L_45 - .L_44)


	//   ....[0]....
.L_44:
        /*0108*/ 	.word	0x00006270


	//   ....[1]....
        /*010c*/ 	.word	0x00006360


	//   ....[2]....
        /*0110*/ 	.word	0x00006a90


	//   ....[3]....
        /*0114*/ 	.word	0x000073c0


	//   ....[4]....
        /*0118*/ 	.word	0x00007c90


	//   ....[5]....
        /*011c*/ 	.word	0x00008560


	//----- nvinfo : EIATTR_MBARRIER_INSTR_OFFSETS
	.align		4
.L_45:
        /*0120*/ 	.byte	0x04, 0x39
        /*0122*/ 	.short	(.L_47 - .L_46)


	//   ....[0]....
.L_46:
        /*0124*/ 	.word	0x00000640
        /*0128*/ 	.word	0x000000ff
        /*012c*/ 	.word	0x00000000
        /*0130*/ 	.short	0x0100
        /*0132*/ 	.byte	0x04
	.zero		1


	//   ....[1]....
        /*0134*/ 	.word	0x00000650
        /*0138*/ 	.word	0x000000ff
        /*013c*/ 	.word	0x00000018
        /*0140*/ 	.short	0x0100
        /*0142*/ 	.byte	0x04
	.zero		1


	//   ....[2]....
        /*0144*/ 	.word	0x00000660
        /*0148*/ 	.word	0x000000ff
        /*014c*/ 	.word	0x00000008
        /*0150*/ 	.short	0x0100
        /*0152*/ 	.byte	0x04
	.zero		1


	//   ....[3]....
        /*0154*/ 	.word	0x00000670
        /*0158*/ 	.word	0x000000ff
        /*015c*/ 	.word	0x00000020
        /*0160*/ 	.short	0x0100
        /*0162*/ 	.byte	0x04
	.zero		1


	//   ....[4]....
        /*0164*/ 	.word	0x00000680
        /*0168*/ 	.word	0x000000ff
        /*016c*/ 	.word	0x00000010
        /*0170*/ 	.short	0x0100
        /*0172*/ 	.byte	0x04
	.zero		1


	//   ....[5]....
        /*0174*/ 	.word	0x00000690
        /*0178*/ 	.word	0x000000ff
        /*017c*/ 	.word	0x00000028
        /*0180*/ 	.short	0x0100
        /*0182*/ 	.byte	0x04
	.zero		1


	//   ....[6]....
        /*0184*/ 	.word	0x000007b0
        /*0188*/ 	.word	0x000000ff
        /*018c*/ 	.word	0x00000030
        /*0190*/ 	.short	0x0100
        /*0192*/ 	.byte	0x04
	.zero		1


	//   ....[7]....
        /*0194*/ 	.word	0x000007c0
        /*0198*/ 	.word	0x000000ff
        /*019c*/ 	.word	0x00000050
        /*01a0*/ 	.short	0x0100
        /*01a2*/ 	.byte	0x04
	.zero		1


	//   ....[8]....
        /*01a4*/ 	.word	0x000007d0
        /*01a8*/ 	.word	0x000000ff
        /*01ac*/ 	.word	0x00000038
        /*01b0*/ 	.short	0x0100
        /*01b2*/ 	.byte	0x04
	.zero		1


	//   ....[9]....
        /*01b4*/ 	.word	0x000007e0
        /*01b8*/ 	.word	0x000000ff
        /*01bc*/ 	.word	0x00000058
        /*01c0*/ 	.short	0x0100
        /*01c2*/ 	.byte	0x04
	.zero		1


	//   ....[10]....
        /*01c4*/ 	.word	0x000007f0
        /*01c8*/ 	.word	0x000000ff
        /*01cc*/ 	.word	0x00000040
        /*01d0*/ 	.short	0x0100
        /*01d2*/ 	.byte	0x04
	.zero		1


	//   ....[11]....
        /*01d4*/ 	.word	0x00000800
        /*01d8*/ 	.word	0x000000ff
        /*01dc*/ 	.word	0x00000060
        /*01e0*/ 	.short	0x0100
        /*01e2*/ 	.byte	0x04
	.zero		1


	//   ....[12]....
        /*01e4*/ 	.word	0x00000810
        /*01e8*/ 	.word	0x000000ff
        /*01ec*/ 	.word	0x00000048
        /*01f0*/ 	.short	0x0100
        /*01f2*/ 	.byte	0x04
	.zero		1


	//   ....[13]....
        /*01f4*/ 	.word	0x00000820
        /*01f8*/ 	.word	0x000000ff
        /*01fc*/ 	.word	0x00000068
        /*0200*/ 	.short	0x0100
        /*0202*/ 	.byte	0x04
	.zero		1


	//   ....[14]....
        /*0204*/ 	.word	0x00000900
        /*0208*/ 	.word	0x000000ff
        /*020c*/ 	.word	0x00000070
        /*0210*/ 	.short	0x0100
        /*0212*/ 	.byte	0x06
	.zero		1


	//   ....[15]....
        /*0214*/ 	.word	0x00000910
        /*0218*/ 	.word	0x000000ff
        /*021c*/ 	.word	0x00000078
        /*0220*/ 	.short	0x0100
        /*0222*/ 	.byte	0x06
	.zero		1


	//   ....[16]....
        /*0224*/ 	.word	0x00000a40
        /*0228*/ 	.word	0x000000ff
        /*022c*/ 	.word	0x00000080
        /*0230*/ 	.short	0x0100
        /*0232*/ 	.byte	0x06
	.zero		1


	//   ....[17]....
        /*0234*/ 	.word	0x00000a50
        /*0238*/ 	.word	0x000000ff
        /*023c*/ 	.word	0x00000090
        /*0240*/ 	.short	0x0100
        /*0242*/ 	.byte	0x06
	.zero		1


	//   ....[18]....
        /*0244*/ 	.word	0x00000a60
        /*0248*/ 	.word	0x000000ff
        /*024c*/ 	.word	0x00000088
        /*0250*/ 	.short	0x0100
        /*0252*/ 	.byte	0x06
	.zero		1


	//   ....[19]....
        /*0254*/ 	.word	0x00000a70
        /*0258*/ 	.word	0x000000ff
        /*025c*/ 	.word	0x00000098
        /*0260*/ 	.short	0x0100
        /*0262*/ 	.byte	0x06
	.zero		1


	//   ....[20]....
        /*0264*/ 	.word	0x00000b90
        /*0268*/ 	.word	0x000000ff
        /*026c*/ 	.word	0x000000a0
        /*0270*/ 	.short	0x0100
        /*0272*/ 	.byte	0x04
	.zero		1


	//   ....[21]....
        /*0274*/ 	.word	0x00000ba0
        /*0278*/ 	.word	0x000000ff
        /*027c*/ 	.word	0x000000c0
        /*0280*/ 	.short	0x0100
        /*0282*/ 	.byte	0x04
	.zero		1


	//   ....[22]....
        /*0284*/ 	.word	0x00000bb0
        /*0288*/ 	.word	0x000000ff
        /*028c*/ 	.word	0x000000a8
        /*0290*/ 	.short	0x0100
        /*0292*/ 	.byte	0x04
	.zero		1


	//   ....[23]....
        /*0294*/ 	.word	0x00000bc0
        /*0298*/ 	.word	0x000000ff
        /*029c*/ 	.word	0x000000c8
        /*02a0*/ 	.short	0x0100
        /*02a2*/ 	.byte	0x04
	.zero		1


	//   ....[24]....
        /*02a4*/ 	.word	0x00000bd0
        /*02a8*/ 	.word	0x000000ff
        /*02ac*/ 	.word	0x000000b0
        /*02b0*/ 	.short	0x0100
        /*02b2*/ 	.byte	0x04
	.zero		1


	//   ....[25]....
        /*02b4*/ 	.word	0x00000be0
        /*02b8*/ 	.word	0x000000ff
        /*02bc*/ 	.word	0x000000d0
        /*02c0*/ 	.short	0x0100
        /*02c2*/ 	.byte	0x04
	.zero		1


	//   ....[26]....
        /*02c4*/ 	.word	0x00000bf0
        /*02c8*/ 	.word	0x000000ff
        /*02cc*/ 	.word	0x000000b8
        /*02d0*/ 	.short	0x0100
        /*02d2*/ 	.byte	0x04
	.zero		1


	//   ....[27]....
        /*02d4*/ 	.word	0x00000c00
        /*02d8*/ 	.word	0x000000ff
        /*02dc*/ 	.word	0x000000d8
        /*02e0*/ 	.short	0x0100
        /*02e2*/ 	.byte	0x04
	.zero		1


	//   ....[28]....
        /*02e4*/ 	.word	0x00000cf0
        /*02e8*/ 	.word	0x000000ff
        /*02ec*/ 	.word	0x000000e0
        /*02f0*/ 	.short	0x0100
        /*02f2*/ 	.byte	0x04
	.zero		1


	//   ....[29]....
        /*02f4*/ 	.word	0x00000d00
        /*02f8*/ 	.word	0x000000ff
        /*02fc*/ 	.word	0x000000f0
        /*0300*/ 	.short	0x0100
        /*0302*/ 	.byte	0x04
	.zero		1


	//   ....[30]....
        /*0304*/ 	.word	0x00000d10
        /*0308*/ 	.word	0x000000ff
        /*030c*/ 	.word	0x000000e8
        /*0310*/ 	.short	0x0100
        /*0312*/ 	.byte	0x04
	.zero		1


	//   ....[31]....
        /*0314*/ 	.word	0x00000d20
        /*0318*/ 	.word	0x000000ff
        /*031c*/ 	.word	0x000000f8
        /*0320*/ 	.short	0x0100
        /*0322*/ 	.byte	0x04
	.zero		1


	//   ....[32]....
        /*0324*/ 	.word	0x00000e20
        /*0328*/ 	.word	0x000000ff
        /*032c*/ 	.word	0x00000100
        /*0330*/ 	.short	0x0100
        /*0332*/ 	.byte	0x06
	.zero		1


	//   ....[33]....
        /*0334*/ 	.word	0x00001b60
        /*0338*/ 	.word	0x00000000
        /*033c*/ 	.word	0x000000f0
        /*0340*/ 	.short	0x010a
        /*0342*/ 	.byte	0xff
	.zero		1


	//   ....[34]....
        /*0344*/ 	.word	0x00001b90
        /*0348*/ 	.word	0x00000000
        /*034c*/ 	.word	0x000000e0
        /*0350*/ 	.short	0x0101
        /*0352*/ 	.byte	0xff
	.zero		1


	//   ....[35]....
        /*0354*/ 	.word	0x00001c50
        /*0358*/ 	.word	0x000000ff
        /*035c*/ 	.word	0x00000018
        /*0360*/ 	.short	0x010a
        /*0362*/ 	.byte	0x04
	.zero		1


	//   ....[36]....
        /*0364*/ 	.word	0x00001d20
        /*0368*/ 	.word	0x000000ff
        /*036c*/ 	.word	0x00000018
        /*0370*/ 	.short	0x010a
        /*0372*/ 	.byte	0x21
	.zero		1


	//   ....[37]....
        /*0374*/ 	.word	0x00001ed0
        /*0378*/ 	.word	0x000000ff
        /*037c*/ 	.word	0x00000018
        /*0380*/ 	.short	0x010a
        /*0382*/ 	.byte	0x05
	.zero		1


	//   ....[38]....
        /*0384*/ 	.word	0x00002020
        /*0388*/ 	.word	0x000000ff
        /*038c*/ 	.word	0x00000078
        /*0390*/ 	.short	0x0101
        /*0392*/ 	.byte	0x06
	.zero		1


	//   ....[39]....
        /*0394*/ 	.word	0x00002040
        /*0398*/ 	.word	0x000000ff
        /*039c*/ 	.word	0x00000018
        /*03a0*/ 	.short	0x010a
        /*03a2*/ 	.byte	0x04
	.zero		1


	//   ....[40]....
        /*03a4*/ 	.word	0x000020c0
        /*03a8*/ 	.word	0x000000ff
        /*03ac*/ 	.word	0x00000018
        /*03b0*/ 	.short	0x010a
        /*03b2*/ 	.byte	0x11
	.zero		1


	//   ....[41]....
        /*03b4*/ 	.word	0x00002250
        /*03b8*/ 	.word	0x000000ff
        /*03bc*/ 	.word	0x00000018
        /*03c0*/ 	.short	0x010a
        /*03c2*/ 	.byte	0x05
	.zero		1


	//   ....[42]....
        /*03c4*/ 	.word	0x000023f0
        /*03c8*/ 	.word	0x00000003
        /*03cc*/ 	.word	0x00000080
        /*03d0*/ 	.short	0x010a
        /*03d2*/ 	.byte	0xff
	.zero		1


	//   ....[43]....
        /*03d4*/ 	.word	0x00002540
        /*03d8*/ 	.word	0x00000000
        /*03dc*/ 	.word	0x00000000
        /*03e0*/ 	.short	0x0101
        /*03e2*/ 	.byte	0xff
	.zero		1


	//   ....[44]....
        /*03e4*/ 	.word	0x00002af0
        /*03e8*/ 	.word	0x000000ff
        /*03ec*/ 	.word	0x00000000
        /*03f0*/ 	.short	0x010a
        /*03f2*/ 	.byte	0x04
	.zero		1


	//   ....[45]....
        /*03f4*/ 	.word	0x00002b80
        /*03f8*/ 	.word	0x000000ff
        /*03fc*/ 	.word	0x00000000
        /*0400*/ 	.short	0x010a
        /*0402*/ 	.byte	0x05
	.zero		1


	//   ....[46]....
        /*0404*/ 	.word	0x00002c20
        /*0408*/ 	.word	0x00000000
        /*040c*/ 	.word	0x00000000
        /*0410*/ 	.short	0x010a
        /*0412*/ 	.byte	0xff
	.zero		1


	//   ....[47]....
        /*0414*/ 	.word	0x00002d40
        /*0418*/ 	.word	0x00000002
        /*041c*/ 	.word	0x000000e0
        /*0420*/ 	.short	0x010a
        /*0422*/ 	.byte	0xff
	.zero		1


	//   ....[48]....
        /*0424*/ 	.word	0x00002db0
        /*0428*/ 	.word	0x00000002
        /*042c*/ 	.word	0x00000000
        /*0430*/ 	.short	0x0101
        /*0432*/ 	.byte	0xff
	.zero		1


	//   ....[49]....
        /*0434*/ 	.word	0x00002dd0
        /*0438*/ 	.word	0x000000ff
        /*043c*/ 	.word	0x00000090
        /*0440*/ 	.short	0x010a
        /*0442*/ 	.byte	0x04
	.zero		1


	//   ....[50]....
        /*0444*/ 	.word	0x00002ef0
        /*0448*/ 	.word	0x00000002
        /*044c*/ 	.word	0x00000080
        /*0450*/ 	.short	0x010a
        /*0452*/ 	.byte	0xff
	.zero		1


	//   ....[51]....
        /*0454*/ 	.word	0x00002ff0
        /*0458*/ 	.word	0x00000002
        /*045c*/ 	.word	0x00000000
        /*0460*/ 	.short	0x0101
        /*0462*/ 	.byte	0xff
	.zero		1


	//   ....[52]....
        /*0464*/ 	.word	0x00003080
        /*0468*/ 	.word	0x000000ff
        /*046c*/ 	.word	0x00000090
        /*0470*/ 	.short	0x0106
        /*0472*/ 	.byte	0x04
	.zero		1


	//   ....[53]....
        /*0474*/ 	.word	0x000030a0
        /*0478*/ 	.word	0x000000ff
        /*047c*/ 	.word	0x00000090
        /*0480*/ 	.short	0x010a
        /*0482*/ 	.byte	0x04
	.zero		1


	//   ....[54]....
        /*0484*/ 	.word	0x00003130
        /*0488*/ 	.word	0x000000ff
        /*048c*/ 	.word	0x00000090
        /*0490*/ 	.short	0x0106
        /*0492*/ 	.byte	0x07
	.zero		1


	//   ....[55]....
        /*0494*/ 	.word	0x00003170
        /*0498*/ 	.word	0x00000000
        /*049c*/ 	.word	0x00000090
        /*04a0*/ 	.short	0x010a
        /*04a2*/ 	.byte	0xff
	.zero		1


	//   ....[56]....
        /*04a4*/ 	.word	0x000033b0
        /*04a8*/ 	.word	0x000000ff
        /*04ac*/ 	.word	0x00000008
        /*04b0*/ 	.short	0x010a
        /*04b2*/ 	.byte	0x05
	.zero		1


	//   ....[57]....
        /*04b4*/ 	.word	0x000033d0
        /*04b8*/ 	.word	0x000000ff
        /*04bc*/ 	.word	0x00000008
        /*04c0*/ 	.short	0x010a
        /*04c2*/ 	.byte	0x05
	.zero		1


	//   ....[58]....
        /*04c4*/ 	.word	0x00003560
        /*04c8*/ 	.word	0x000000ff
        /*04cc*/ 	.word	0x00000008
        /*04d0*/ 	.short	0x010a
        /*04d2*/ 	.byte	0x05
	.zero		1


	//   ....[59]....
        /*04d4*/ 	.word	0x00003580
        /*04d8*/ 	.word	0x000000ff
        /*04dc*/ 	.word	0x00000008
        /*04e0*/ 	.short	0x010a
        /*04e2*/ 	.byte	0x05
	.zero		1


	//   ....[60]....
        /*04e4*/ 	.word	0x00003640
        /*04e8*/ 	.word	0x000000ff
        /*04ec*/ 	.word	0x00000000
        /*04f0*/ 	.short	0x0101
        /*04f2*/ 	.byte	0x04
	.zero		1


	//   ....[61]....
        /*04f4*/ 	.word	0x00003980
        /*04f8*/ 	.word	0x00000000
        /*04fc*/ 	.word	0x00000080
        /*0500*/ 	.short	0x010a
        /*0502*/ 	.byte	0xff
	.zero		1


	//   ....[62]....
        /*0504*/ 	.word	0x00003a40
        /*0508*/ 	.word	0x00000000
        /*050c*/ 	.word	0x00000000
        /*0510*/ 	.short	0x0101
        /*0512*/ 	.byte	0xff
	.zero		1


	//   ....[63]....
        /*0514*/ 	.word	0x00003b00
        /*0518*/ 	.word	0x000000ff
        /*051c*/ 	.word	0x00000000
        /*0520*/ 	.short	0x010a
        /*0522*/ 	.byte	0x04
	.zero		1


	//   ....[64]....
        /*0524*/ 	.word	0x00003b10
        /*0528*/ 	.word	0x000000ff
        /*052c*/ 	.word	0x000000c0
        /*0530*/ 	.short	0x010a
        /*0532*/ 	.byte	0x1f
	.zero		1


	//   ....[65]....
        /*0534*/ 	.word	0x00003bc0
        /*0538*/ 	.word	0x000000ff
        /*053c*/ 	.word	0x00000000
        /*0540*/ 	.short	0x010a
        /*0542*/ 	.byte	0x05
	.zero		1


	//   ....[66]....
        /*0544*/ 	.word	0x00003cf0
        /*0548*/ 	.word	0x000000ff
        /*054c*/ 	.word	0x00000000
        /*0550*/ 	.short	0x010a
        /*0552*/ 	.byte	0x04
	.zero		1


	//   ....[67]....
        /*0554*/ 	.word	0x00003ff0
        /*0558*/ 	.word	0x000000ff
        /*055c*/ 	.word	0x00000000
        /*0560*/ 	.short	0x010a
        /*0562*/ 	.byte	0x04
	.zero		1


	//   ....[68]....
        /*0564*/ 	.word	0x00004080
        /*0568*/ 	.word	0x000000ff
        /*056c*/ 	.word	0x00000000
        /*0570*/ 	.short	0x010a
        /*0572*/ 	.byte	0x05
	.zero		1


	//   ....[69]....
        /*0574*/ 	.word	0x00004110
        /*0578*/ 	.word	0x000000ff
        /*057c*/ 	.word	0x00000000
        /*0580*/ 	.short	0x010a
        /*0582*/ 	.byte	0x05
	.zero		1


	//   ....[70]....
        /*0584*/ 	.word	0x000041b0
        /*0588*/ 	.word	0x00000000
        /*058c*/ 	.word	0x00000000
        /*0590*/ 	.short	0x010a
        /*0592*/ 	.byte	0xff
	.zero		1


	//   ....[71]....
        /*0594*/ 	.word	0x000041f0
        /*0598*/ 	.word	0x00000000
        /*059c*/ 	.word	0x00000000
        /*05a0*/ 	.short	0x010a
        /*05a2*/ 	.byte	0xff
	.zero		1


	//   ....[72]....
        /*05a4*/ 	.word	0x00004260
        /*05a8*/ 	.word	0x000000ff
        /*05ac*/ 	.word	0x00000000
        /*05b0*/ 	.short	0x0101
        /*05b2*/ 	.byte	0x04
	.zero		1


	//   ....[73]....
        /*05b4*/ 	.word	0x000042a0
        /*05b8*/ 	.word	0x000000ff
        /*05bc*/ 	.word	0x00000100
        /*05c0*/ 	.short	0x010a
        /*05c2*/ 	.byte	0x1a
	.zero		1


	//   ....[74]....
        /*05c4*/ 	.word	0x000042f0
        /*05c8*/ 	.word	0x000000ff
        /*05cc*/ 	.word	0x00000000
        /*05d0*/ 	.short	0x0101
        /*05d2*/ 	.byte	0x04
	.zero		1


	//   ....[75]....
        /*05d4*/ 	.word	0x00004790
        /*05d8*/ 	.word	0x0000000c
        /*05dc*/ 	.word	0x00000080
        /*05e0*/ 	.short	0x010a
        /*05e2*/ 	.byte	0xff
	.zero		1


	//   ....[76]....
        /*05e4*/ 	.word	0x00004900
        /*05e8*/ 	.word	0x00000000
        /*05ec*/ 	.word	0x00000000
        /*05f0*/ 	.short	0x0101
        /*05f2*/ 	.byte	0xff
	.zero		1


	//   ....[77]....
        /*05f4*/ 	.word	0x00004d90
        /*05f8*/ 	.word	0x000000ff
        /*05fc*/ 	.word	0x00000078
        /*0600*/ 	.short	0x010a
        /*0602*/ 	.byte	0x15
	.zero		1


	//   ....[78]....
        /*0604*/ 	.word	0x00004f10
        /*0608*/ 	.word	0x000000ff
        /*060c*/ 	.word	0x00000050
        /*0610*/ 	.short	0x010a
        /*0612*/ 	.byte	0x15
	.zero		1


	//   ....[79]....
        /*0614*/ 	.word	0x00005110
        /*0618*/ 	.word	0x000000ff
        /*061c*/ 	.word	0x00000030
        /*0620*/ 	.short	0x010b
        /*0622*/ 	.byte	0x15
	.zero		1


	//   ....[80]....
        /*0624*/ 	.word	0x00005120
        /*0628*/ 	.word	0x000000ff
        /*062c*/ 	.word	0x00000000
        /*0630*/ 	.short	0x0101
        /*0632*/ 	.byte	0x06
	.zero		1


	//   ....[81]....
        /*0634*/ 	.word	0x00005130
        /*0638*/ 	.word	0x000000ff
        /*063c*/ 	.word	0x00000058
        /*0640*/ 	.short	0x010a
        /*0642*/ 	.byte	0x15
	.zero		1


	//   ....[82]....
        /*0644*/ 	.word	0x000052e0
        /*0648*/ 	.word	0x000000ff
        /*064c*/ 	.word	0x00000038
        /*0650*/ 	.short	0x010b
        /*0652*/ 	.byte	0x15
	.zero		1


	//   ....[83]....
        /*0654*/ 	.word	0x000052f0
        /*0658*/ 	.word	0x000000ff
        /*065c*/ 	.word	0x00000000
        /*0660*/ 	.short	0x0101
        /*0662*/ 	.byte	0x06
	.zero		1


	//   ....[84]....
        /*0664*/ 	.word	0x00005300
        /*0668*/ 	.word	0x000000ff
        /*066c*/ 	.word	0x00000060
        /*0670*/ 	.short	0x010a
        /*0672*/ 	.byte	0x15
	.zero		1


	//   ....[85]....
        /*0674*/ 	.word	0x000054b0
        /*0678*/ 	.word	0x000000ff
        /*067c*/ 	.word	0x00000040
        /*0680*/ 	.short	0x010b
        /*0682*/ 	.byte	0x15
	.zero		1


	//   ....[86]....
        /*0684*/ 	.word	0x000054c0
        /*0688*/ 	.word	0x000000ff
        /*068c*/ 	.word	0x00000000
        /*0690*/ 	.short	0x0101
        /*0692*/ 	.byte	0x06
	.zero		1


	//   ....[87]....
        /*0694*/ 	.word	0x000054d0
        /*0698*/ 	.word	0x000000ff
        /*069c*/ 	.word	0x00000068
        /*06a0*/ 	.short	0x010a
        /*06a2*/ 	.byte	0x15
	.zero		1


	//   ....[88]....
        /*06a4*/ 	.word	0x00005710
        /*06a8*/ 	.word	0x000000ff
        /*06ac*/ 	.word	0x00000048
        /*06b0*/ 	.short	0x010b
        /*06b2*/ 	.byte	0x15
	.zero		1


	//   ....[89]....
        /*06b4*/ 	.word	0x00005720
        /*06b8*/ 	.word	0x000000ff
        /*06bc*/ 	.word	0x00000000
        /*06c0*/ 	.short	0x0101
        /*06c2*/ 	.byte	0x25
	.zero		1


	//   ....[90]....
        /*06c4*/ 	.word	0x00005760
        /*06c8*/ 	.word	0x000000ff
        /*06cc*/ 	.word	0x00000050
        /*06d0*/ 	.short	0x010a
        /*06d2*/ 	.byte	0x15
	.zero		1


	//   ....[91]....
        /*06d4*/ 	.word	0x00005780
        /*06d8*/ 	.word	0x000000ff
        /*06dc*/ 	.word	0x00000058
        /*06e0*/ 	.short	0x010a
        /*06e2*/ 	.byte	0x15
	.zero		1


	//   ....[92]....
        /*06e4*/ 	.word	0x000057a0
        /*06e8*/ 	.word	0x000000ff
        /*06ec*/ 	.word	0x00000060
        /*06f0*/ 	.short	0x010a
        /*06f2*/ 	.byte	0x15
	.zero		1


	//   ....[93]....
        /*06f4*/ 	.word	0x000057e0
        /*06f8*/ 	.word	0x00000000
        /*06fc*/ 	.word	0x00000068
        /*0700*/ 	.short	0x010a
        /*0702*/ 	.byte	0xff
	.zero		1


	//   ....[94]....
        /*0704*/ 	.word	0x00005b00
        /*0708*/ 	.word	0x00000003
        /*070c*/ 	.word	0x00000080
        /*0710*/ 	.short	0x010a
        /*0712*/ 	.byte	0xff
	.zero		1


	//   ....[95]....
        /*0714*/ 	.word	0x00005c80
        /*0718*/ 	.word	0x00000000
        /*071c*/ 	.word	0x00000000
        /*0720*/ 	.short	0x0101
        /*0722*/ 	.byte	0xff
	.zero		1


	//   ....[96]....
        /*0724*/ 	.word	0x00006760
        /*0728*/ 	.word	0x000000ff
        /*072c*/ 	.word	0x00000030
        /*0730*/ 	.short	0x010a
        /*0732*/ 	.byte	0x2b
	.zero		1


	//   ....[97]....
        /*0734*/ 	.word	0x00006790
        /*0738*/ 	.word	0x00000036
        /*073c*/ 	.word	0x000000a0
        /*0740*/ 	.short	0x010a
        /*0742*/ 	.byte	0xff
	.zero		1


	//   ....[98]....
        /*0744*/ 	.word	0x000068a0
        /*0748*/ 	.word	0x000000ff
        /*074c*/ 	.word	0x00000030
        /*0750*/ 	.short	0x010a
        /*0752*/ 	.byte	0x2b
	.zero		1


	//   ....[99]....
        /*0754*/ 	.word	0x00006970
        /*0758*/ 	.word	0x00000036
        /*075c*/ 	.word	0x000000a0
        /*0760*/ 	.short	0x010a
        /*0762*/ 	.byte	0xff
	.zero		1


	//   ....[100]....
        /*0764*/ 	.word	0x00007130
        /*0768*/ 	.word	0x00000000
        /*076c*/ 	.word	0x00000000
        /*0770*/ 	.short	0x0101
        /*0772*/ 	.byte	0xff
	.zero		1


	//   ....[101]....
        /*0774*/ 	.word	0x00007140
        /*0778*/ 	.word	0x00000002
        /*077c*/ 	.word	0x00000030
        /*0780*/ 	.short	0x010a
        /*0782*/ 	.byte	0xff
	.zero		1


	//   ....[102]....
        /*0784*/ 	.word	0x00007200
        /*0788*/ 	.word	0x00000002
        /*078c*/ 	.word	0x00000030
        /*0790*/ 	.short	0x010a
        /*0792*/ 	.byte	0xff
	.zero		1


	//   ....[103]....
        /*0794*/ 	.word	0x00007a00
        /*0798*/ 	.word	0x00000000
        /*079c*/ 	.word	0x00000000
        /*07a0*/ 	.short	0x0101
        /*07a2*/ 	.byte	0xff
	.zero		1


	//   ....[104]....
        /*07a4*/ 	.word	0x00007a20
        /*07a8*/ 	.word	0x00000002
        /*07ac*/ 	.word	0x00000030
        /*07b0*/ 	.short	0x010a
        /*07b2*/ 	.byte	0xff
	.zero		1


	//   ....[105]....
        /*07b4*/ 	.word	0x00007ad0
        /*07b8*/ 	.word	0x00000002
        /*07bc*/ 	.word	0x00000030
        /*07c0*/ 	.short	0x010a
        /*07c2*/ 	.byte	0xff
	.zero		1


	//   ....[106]....
        /*07c4*/ 	.word	0x000082d0
        /*07c8*/ 	.word	0x00000000
        /*07cc*/ 	.word	0x00000000
        /*07d0*/ 	.short	0x0101
        /*07d2*/ 	.byte	0xff
	.zero		1


	//   ....[107]....
        /*07d4*/ 	.word	0x000082f0
        /*07d8*/ 	.word	0x00000003
        /*07dc*/ 	.word	0x00000030
        /*07e0*/ 	.short	0x010a
        /*07e2*/ 	.byte	0xff
	.zero		1


	//   ....[108]....
        /*07e4*/ 	.word	0x000083a0
        /*07e8*/ 	.word	0x00000003
        /*07ec*/ 	.word	0x00000030
        /*07f0*/ 	.short	0x010a
        /*07f2*/ 	.byte	0xff
	.zero		1


	//   ....[109]....
        /*07f4*/ 	.word	0x00008650
        /*07f8*/ 	.word	0x00000036
        /*07fc*/ 	.word	0x00000000
        /*0800*/ 	.short	0x0101
        /*0802*/ 	.byte	0xff
	.zero		1


	//   ....[110]....
        /*0804*/ 	.word	0x00008bf0
        /*0808*/ 	.word	0x00000000
        /*080c*/ 	.word	0x00000000
        /*0810*/ 	.short	0x0101
        /*0812*/ 	.byte	0xff
	.zero		1


	//   ....[111]....
        /*0814*/ 	.word	0x00008e90
        /*0818*/ 	.word	0x000000ff
        /*081c*/ 	.word	0x00000000
        /*0820*/ 	.short	0x0101
        /*0822*/ 	.byte	0x06
	.zero		1


	//   ....[112]....
        /*0824*/ 	.word	0x00008eb0
        /*0828*/ 	.word	0x00000000
        /*082c*/ 	.word	0x000000f0
        /*0830*/ 	.short	0x010a
        /*0832*/ 	.byte	0xff
	.zero		1


	//   ....[113]....
        /*0834*/ 	.word	0x00008f10
        /*0838*/ 	.word	0x00000000
        /*083c*/ 	.word	0x00000018
        /*0840*/ 	.short	0x010a
        /*0842*/ 	.byte	0xff
	.zero		1


	//   ....[114]....
        /*0844*/ 	.word	0x00008f70
        /*0848*/ 	.word	0x00000000
        /*084c*/ 	.word	0x00000018
        /*0850*/ 	.short	0x010a
        /*0852*/ 	.byte	0xff
	.zero		1


	//   ....[115]....
        /*0854*/ 	.word	0x00008fc0
        /*0858*/ 	.word	0x00000003
        /*085c*/ 	.word	0x00000080
        /*0860*/ 	.short	0x010a
        /*0862*/ 	.byte	0xff
	.zero		1


	//   ....[116]....
        /*0864*/ 	.word	0x00009020
        /*0868*/ 	.word	0x00000000
        /*086c*/ 	.word	0x00000000
        /*0870*/ 	.short	0x010a
        /*0872*/ 	.byte	0xff
	.zero		1


	//   ....[117]....
        /*0874*/ 	.word	0x00009080
        /*0878*/ 	.word	0x00000000
        /*087c*/ 	.word	0x00000000
        /*0880*/ 	.short	0x010a
        /*0882*/ 	.byte	0xff
	.zero		1


	//   ....[118]....
        /*0884*/ 	.word	0x000090d0
        /*0888*/ 	.word	0x00000002
        /*088c*/ 	.word	0x000000e0
        /*0890*/ 	.short	0x010a
        /*0892*/ 	.byte	0xff
	.zero		1


	//   ....[119]....
        /*0894*/ 	.word	0x00009130
        /*0898*/ 	.word	0x00000002
        /*089c*/ 	.word	0x00000090
        /*08a0*/ 	.short	0x010a
        /*08a2*/ 	.byte	0xff
	.zero		1


	//   ....[120]....
        /*08a4*/ 	.word	0x00009180
        /*08a8*/ 	.word	0x00000002
        /*08ac*/ 	.word	0x00000080
        /*08b0*/ 	.short	0x010a
        /*08b2*/ 	.byte	0xff
	.zero		1


	//   ....[121]....
        /*08b4*/ 	.word	0x000091e0
        /*08b8*/ 	.word	0x00000000
        /*08bc*/ 	.word	0x00000090
        /*08c0*/ 	.short	0x010a
        /*08c2*/ 	.byte	0xff
	.zero		1


	//   ....[122]....
        /*08c4*/ 	.word	0x00009240
        /*08c8*/ 	.word	0x00000005
        /*08cc*/ 	.word	0x00000008
        /*08d0*/ 	.short	0x010a
        /*08d2*/ 	.byte	0xff
	.zero		1


	//   ....[123]....
        /*08d4*/ 	.word	0x00009320
        /*08d8*/ 	.word	0x00000000
        /*08dc*/ 	.word	0x00000008
        /*08e0*/ 	.short	0x010a
        /*08e2*/ 	.byte	0xff
	.zero		1


	//   ....[124]....
        /*08e4*/ 	.word	0x00009370
        /*08e8*/ 	.word	0x00000000
        /*08ec*/ 	.word	0x00000080
        /*08f0*/ 	.short	0x010a
        /*08f2*/ 	.byte	0xff
	.zero		1


	//   ....[125]....
        /*08f4*/ 	.word	0x000093d0
        /*08f8*/ 	.word	0x00000000
        /*08fc*/ 	.word	0x000000c0
        /*0900*/ 	.short	0x010a
        /*0902*/ 	.byte	0xff
	.zero		1


	//   ....[126]....
        /*0904*/ 	.word	0x00009430
        /*0908*/ 	.word	0x00000000
        /*090c*/ 	.word	0x00000000
        /*0910*/ 	.short	0x010a
        /*0912*/ 	.byte	0xff
	.zero		1


	//   ....[127]....
        /*0914*/ 	.word	0x00009490
        /*0918*/ 	.word	0x00000000
        /*091c*/ 	.word	0x00000000
        /*0920*/ 	.short	0x010a
        /*0922*/ 	.byte	0xff
	.zero		1


	//   ....[128]....
        /*0924*/ 	.word	0x000094f0
        /*0928*/ 	.word	0x00000000
        /*092c*/ 	.word	0x00000000
        /*0930*/ 	.short	0x010a
        /*0932*/ 	.byte	0xff
	.zero		1


	//   ....[129]....
        /*0934*/ 	.word	0x00009550
        /*0938*/ 	.word	0x00000000
        /*093c*/ 	.word	0x00000000
        /*0940*/ 	.short	0x010a
        /*0942*/ 	.byte	0xff
	.zero		1


	//   ....[130]....
        /*0944*/ 	.word	0x000095b0
        /*0948*/ 	.word	0x00000000
        /*094c*/ 	.word	0x00000100
        /*0950*/ 	.short	0x010a
        /*0952*/ 	.byte	0xff
	.zero		1


	//   ....[131]....
        /*0954*/ 	.word	0x00009600
        /*0958*/ 	.word	0x0000000c
        /*095c*/ 	.word	0x00000080
        /*0960*/ 	.short	0x010a
        /*0962*/ 	.byte	0xff
	.zero		1


	//   ....[132]....
        /*0964*/ 	.word	0x00009660
        /*0968*/ 	.word	0x00000000
        /*096c*/ 	.word	0x00000078
        /*0970*/ 	.short	0x010a
        /*0972*/ 	.byte	0xff
	.zero		1


	//   ....[133]....
        /*0974*/ 	.word	0x000096c0
        /*0978*/ 	.word	0x00000000
        /*097c*/ 	.word	0x00000050
        /*0980*/ 	.short	0x010a
        /*0982*/ 	.byte	0xff
	.zero		1


	//   ....[134]....
        /*0984*/ 	.word	0x00009720
        /*0988*/ 	.word	0x00000000
        /*098c*/ 	.word	0x00000058
        /*0990*/ 	.short	0x010a
        /*0992*/ 	.byte	0xff
	.zero		1


	//   ....[135]....
        /*0994*/ 	.word	0x00009780
        /*0998*/ 	.word	0x00000000
        /*099c*/ 	.word	0x00000060
        /*09a0*/ 	.short	0x010a
        /*09a2*/ 	.byte	0xff
	.zero		1


	//   ....[136]....
        /*09a4*/ 	.word	0x000097e0
        /*09a8*/ 	.word	0x00000000
        /*09ac*/ 	.word	0x00000068
        /*09b0*/ 	.short	0x010a
        /*09b2*/ 	.byte	0xff
	.zero		1


	//   ....[137]....
        /*09b4*/ 	.word	0x00009840
        /*09b8*/ 	.word	0x00000000
        /*09bc*/ 	.word	0x00000050
        /*09c0*/ 	.short	0x010a
        /*09c2*/ 	.byte	0xff
	.zero		1


	//   ....[138]....
        /*09c4*/ 	.word	0x000098a0
        /*09c8*/ 	.word	0x00000000
        /*09cc*/ 	.word	0x00000058
        /*09d0*/ 	.short	0x010a
        /*09d2*/ 	.byte	0xff
	.zero		1


	//   ....[139]....
        /*09d4*/ 	.word	0x00009900
        /*09d8*/ 	.word	0x00000000
        /*09dc*/ 	.word	0x00000060
        /*09e0*/ 	.short	0x010a
        /*09e2*/ 	.byte	0xff
	.zero		1


	//   ....[140]....
        /*09e4*/ 	.word	0x00009950
        /*09e8*/ 	.word	0x00000003
        /*09ec*/ 	.word	0x00000080
        /*09f0*/ 	.short	0x010a
        /*09f2*/ 	.byte	0xff
	.zero		1


	//   ....[141]....
        /*09f4*/ 	.word	0x000099b0
        /*09f8*/ 	.word	0x00000002
        /*09fc*/ 	.word	0x00000030
        /*0a00*/ 	.short	0x010a
        /*0a02*/ 	.byte	0xff
	.zero		1


	//   ....[142]....
        /*0a04*/ 	.word	0x00009a00
        /*0a08*/ 	.word	0x00000036
        /*0a0c*/ 	.word	0x000000a0
        /*0a10*/ 	.short	0x010a
        /*0a12*/ 	.byte	0xff
	.zero		1


	//   ....[143]....
        /*0a14*/ 	.word	0x00009a50
        /*0a18*/ 	.word	0x00000002
        /*0a1c*/ 	.word	0x00000030
        /*0a20*/ 	.short	0x010a
        /*0a22*/ 	.byte	0xff
	.zero		1


	//   ....[144]....
        /*0a24*/ 	.word	0x00009aa0
        /*0a28*/ 	.word	0x00000002
        /*0a2c*/ 	.word	0x00000030
        /*0a30*/ 	.short	0x010a
        /*0a32*/ 	.byte	0xff
	.zero		1


	//   ....[145]....
        /*0a34*/ 	.word	0x00009af0
        /*0a38*/ 	.word	0x00000003
        /*0a3c*/ 	.word	0x00000030
        /*0a40*/ 	.short	0x010a
        /*0a42*/ 	.byte	0xff
	.zero		1


	//----- nvinfo : EIATTR_NUM_MBARRIERS
	.align		4
.L_47:
        /*0a44*/ 	.byte	0x03, 0x38
        /*0a46*/ 	.short	0x0021


	//----- nvinfo : EIATTR_EXIT_INSTR_OFFSETS
	.align		4
        /*0a48*/ 	.byte	0x04, 0x1c
        /*0a4a*/ 	.short	(.L_49 - .L_48)


	//   ....[0]....
.L_48:
        /*0a4c*/ 	.word	0x00002c50


	//   ....[1]....
        /*0a50*/ 	.word	0x00003140


	//   ....[2]....
        /*0a54*/ 	.word	0x000031a0


	//   ....[3]....
        /*0a58*/ 	.word	0x00004520


	//   ....[4]....
        /*0a5c*/ 	.word	0x00005810


	//   ....[5]....
        /*0a60*/ 	.word	0x00005850


	//   ....[6]....
        /*0a64*/ 	.word	0x00008d90


	//   ....[7]....
        /*0a68*/ 	.word	0x00008e00


	//   ....[8]....
        /*0a6c*/ 	.word	0x00008e30


	//   ....[9]....
        /*0a70*/ 	.word	0x00008ea0


	//----- nvinfo : EIATTR_MAX_THREADS
	.align		4
.L_49:
        /*0a74*/ 	.byte	0x04, 0x05
        /*0a76*/ 	.short	(.L_51 - .L_50)
.L_50:
        /*0a78*/ 	.word	0x00000100
        /*0a7c*/ 	.word	0x00000001
        /*0a80*/ 	.word	0x00000001


	//----- nvinfo : EIATTR_CRS_STACK_SIZE
	.align		4
.L_51:
        /*0a84*/ 	.byte	0x04, 0x1e
        /*0a86*/ 	.short	(.L_53 - .L_52)
.L_52:
        /*0a88*/ 	.word	0x00000000


	//----- nvinfo : EIATTR_CBANK_PARAM_SIZE
	.align		4
.L_53:
        /*0a8c*/ 	.byte	0x03, 0x19
        /*0a8e*/ 	.short	0x0800


	//----- nvinfo : EIATTR_PARAM_CBANK
	.align		4
        /*0a90*/ 	.byte	0x04, 0x0a
        /*0a92*/ 	.short	(.L_55 - .L_54)
	.align		4
.L_54:
        /*0a94*/ 	.word	index@(.nv.constant0._ZN7cutlass13device_kernelINS_4gemm6kernel13GemmUniversalIN4cute5tupleIJiiiiEEENS1_10collective13CollectiveMmaINS1_35MainloopSm100TmaUmmaWarpSpecializedILi3ELi2ELi4ENS5_IJNS4_1CILi4EEENSA_ILi2EEENSA_ILi1EEEEEEEENS5_IJNSA_ILi128EEESG_NSA_ILi64EEEEEENS_6half_tENS5_IJlSD_lEEESJ_SK_NS4_8TiledMMAINS4_8MMA_AtomIJNS4_26SM100_MMA_F16BF16_2x1SM_SSISJ_SJ_fLi128ELi128ELNS4_4UMMA5MajorE0ELSP_0ELNSO_7ScaleInE0ELSQ_0EEEEEENS4_6LayoutINS5_IJSD_SD_SD_EEENS5_IJNSA_ILi0EEESV_SV_EEEEENS5_IJNS4_10UnderscoreESY_SY_EEEEENS4_28SM100_TMA_2SM_LOAD_MULTICASTENS4_14ComposedLayoutINS4_7SwizzleILi3ELi4ELi3EEENS4_18smem_ptr_flag_bitsILi16EEENST_INS5_IJNSA_ILi8EEESH_EEENS5_IJSH_SD_EEEEEEEvNS4_8identityES11_S1B_vS1C_EENS_8epilogue10collective18CollectiveEpilogueINS1E_23Sm100TmaWarpSpecializedILi4ELi2ELi16ELb1ELb0EEEJNS5_IJSH_SG_SH_EEENS5_IJNST_ISH_SD_EENST_INS5_IJNSA_ILi16EEESC_EEENS5_IJSD_SH_EEEEEEEESJ_SK_SJ_SK_NS1E_6fusion15FusionCallbacksIS1I_NS1Q_17LinearCombinationISJ_fSJ_fLNS_15FloatRoundStyleE2EEES1J_S1P_JEEENS4_5SM1004TMEM4LOAD26SM100_TMEM_LOAD_32dp32b16xENS4_13SM90_TMA_LOADENS12_INS13_ILi1ELi4ELi3EEES16_NST_INS5_IJS17_S1L_EEENS5_IJS1L_SD_EEEEEEENS4_39AutoVectorizingCopyWithAssumedAlignmentILi128EEENS4_14SM90_TMA_STOREES25_S27_S27_EEEvvEEEEvNT_6ParamsE)
        /*0a98*/ 	.short	0x0380
        /*0a9a*/ 	.short	0x0800


	//----- nvinfo : EIATTR_SW_WAR
	.align		4
.L_55:
        /*0a9c*/ 	.byte	0x04, 0x36
        /*0a9e*/ 	.short	(.L_57 - .L_56)
.L_56:
        /*0aa0*/ 	.word	0x00000008
.L_57:


//--------------------- .nv.callgraph             --------------------------
	.section	.nv.callgraph,"",@"SHT_CUDA_CALLGRAPH"
	.align	4
	.sectionentsize	8
	.align		4
        /*0000*/ 	.word	0x00000000
	.align		4
        /*0004*/ 	.word	0xffffffff
	.align		4
        /*0008*/ 	.word	index@(_ZN7cutlass13device_kernelINS_4gemm6kernel13GemmUniversalIN4cute5tupleIJiiiiEEENS1_10collective13CollectiveMmaINS1_35MainloopSm100TmaUmmaWarpSpecializedILi3ELi2ELi4ENS5_IJNS4_1CILi4EEENSA_ILi2EEENSA_ILi1EEEEEEEENS5_IJNSA_ILi128EEESG_NSA_ILi64EEEEEENS_6half_tENS5_IJlSD_lEEESJ_SK_NS4_8TiledMMAINS4_8MMA_AtomIJNS4_26SM100_MMA_F16BF16_2x1SM_SSISJ_SJ_fLi128ELi128ELNS4_4UMMA5MajorE0ELSP_0ELNSO_7ScaleInE0ELSQ_0EEEEEENS4_6LayoutINS5_IJSD_SD_SD_EEENS5_IJNSA_ILi0EEESV_SV_EEEEENS5_IJNS4_10UnderscoreESY_SY_EEEEENS4_28SM100_TMA_2SM_LOAD_MULTICASTENS4_14ComposedLayoutINS4_7SwizzleILi3ELi4ELi3EEENS4_18smem_ptr_flag_bitsILi16EEENST_INS5_IJNSA_ILi8EEESH_EEENS5_IJSH_SD_EEEEEEEvNS4_8identityES11_S1B_vS1C_EENS_8epilogue10collective18CollectiveEpilogueINS1E_23Sm100TmaWarpSpecializedILi4ELi2ELi16ELb1ELb0EEEJNS5_IJSH_SG_SH_EEENS5_IJNST_ISH_SD_EENST_INS5_IJNSA_ILi16EEESC_EEENS5_IJSD_SH_EEEEEEEESJ_SK_SJ_SK_NS1E_6fusion15FusionCallbacksIS1I_NS1Q_17LinearCombinationISJ_fSJ_fLNS_15FloatRoundStyleE2EEES1J_S1P_JEEENS4_5SM1004TMEM4LOAD26SM100_TMEM_LOAD_32dp32b16xENS4_13SM90_TMA_LOADENS12_INS13_ILi1ELi4ELi3EEES16_NST_INS5_IJS17_S1L_EEENS5_IJS1L_SD_EEEEEEENS4_39AutoVectorizingCopyWithAssumedAlignmentILi128EEENS4_14SM90_TMA_STOREES25_S27_S27_EEEvvEEEEvNT_6ParamsE)
	.align		4
        /*000c*/ 	.word	index@(__assertfail)
	.align		4
        /*0010*/ 	.word	0x00000000
	.align		4
        /*0014*/ 	.word	0xfffffffe
	.align		4
        /*0018*/ 	.word	0x00000000
	.align		4
        /*001c*/ 	.word	0xfffffffd
	.align		4
        /*0020*/ 	.word	0x00000000
	.align		4
        /*0024*/ 	.word	0xfffffffc


//--------------------- .nv.constant4             --------------------------
	.section	.nv.constant4,"a",@progbits
	.align	8
	.align		8
.nv.constant4:
        /*0000*/ 	.dword	__assertfail
	.align		8
        /*0008*/ 	.dword	__unnamed_1
	.align		8
        /*0010*/ 	.dword	__unnamed_2
	.align		8
        /*0018*/ 	.dword	_ZN40_INTERNAL_202cc13f_4_k_cu_ea200733_346204cuda3std3__45__cpo5beginE
	.align		8
        /*0020*/ 	.dword	_ZN40_INTERNAL_202cc13f_4_k_cu_ea200733_346204cuda3std3__45__cpo3endE
	.align		8
        /*0028*/ 	.dword	_ZN40_INTERNAL_202cc13f_4_k_cu_ea200733_346204cuda3std3__45__cpo6cbeginE
	.align		8
        /*0030*/ 	.dword	_ZN40_INTERNAL_202cc13f_4_k_cu_ea200733_346204cuda3std3__45__cpo4cendE
	.align		8
        /*0038*/ 	.dword	_ZN40_INTERNAL_202cc13f_4_k_cu_ea200733_346204cuda3std3__442_GLOBAL__N__202cc13f_4_k_cu_ea200733_346206ignoreE
	.align		8
        /*0040*/ 	.dword	_ZN40_INTERNAL_202cc13f_4_k_cu_ea200733_346204cuda3std3__419piecewise_constructE
	.align		8
        /*0048*/ 	.dword	_ZN40_INTERNAL_202cc13f_4_k_cu_ea200733_346204cuda3std3__48in_placeE
	.align		8
        /*0050*/ 	.dword	_ZN40_INTERNAL_202cc13f_4_k_cu_ea200733_346204cuda3std6ranges3__45__cpo4swapE
	.align		8
        /*0058*/ 	.dword	_ZN40_INTERNAL_202cc13f_4_k_cu_ea200733_346204cuda3std6ranges3__45__cpo9iter_moveE
	.align		8
        /*0060*/ 	.dword	_ZN40_INTERNAL_202cc13f_4_k_cu_ea200733_346204cute7productE
	.align		8
        /*0068*/ 	.dword	_ZN40_INTERNAL_202cc13f_4_k_cu_ea200733_346204cute1_E
	.align		8
        /*0070*/ 	.dword	$str$25
	.align		8
        /*0078*/ 	.dword	$str$26
	.align		8
        /*0080*/ 	.dword	$str$27
	.align		8
        /*0088*/ 	.dword	$str$28


//--------------------- .text._ZN7cutlass13device_kernelINS_4gemm6kernel13GemmUniversalIN4cute5tupleIJiiiiEEENS1_10collective13CollectiveMmaINS1_35MainloopSm100TmaUmmaWarpSpecializedILi3ELi2ELi4ENS5_IJNS4_1CILi4EEENSA_ILi2EEENSA_ILi1EEEEEEEENS5_IJNSA_ILi128EEESG_NSA_ILi64EEEEEENS_6half_tENS5_IJlSD_lEEESJ_SK_NS4_8TiledMMAINS4_8MMA_AtomIJNS4_26SM100_MMA_F16BF16_2x1SM_SSISJ_SJ_fLi128ELi128ELNS4_4UMMA5MajorE0ELSP_0ELNSO_7ScaleInE0ELSQ_0EEEEEENS4_6LayoutINS5_IJSD_SD_SD_EEENS5_IJNSA_ILi0EEESV_SV_EEEEENS5_IJNS4_10UnderscoreESY_SY_EEEEENS4_28SM100_TMA_2SM_LOAD_MULTICASTENS4_14ComposedLayoutINS4_7SwizzleILi3ELi4ELi3EEENS4_18smem_ptr_flag_bitsILi16EEENST_INS5_IJNSA_ILi8EEESH_EEENS5_IJSH_SD_EEEEEEEvNS4_8identityES11_S1B_vS1C_EENS_8epilogue10collective18CollectiveEpilogueINS1E_23Sm100TmaWarpSpecializedILi4ELi2ELi16ELb1ELb0EEEJNS5_IJSH_SG_SH_EEENS5_IJNST_ISH_SD_EENST_INS5_IJNSA_ILi16EEESC_EEENS5_IJSD_SH_EEEEEEEESJ_SK_SJ_SK_NS1E_6fusion15FusionCallbacksIS1I_NS1Q_17LinearCombinationISJ_fSJ_fLNS_15FloatRoundStyleE2EEES1J_S1P_JEEENS4_5SM1004TMEM4LOAD26SM100_TMEM_LOAD_32dp32b16xENS4_13SM90_TMA_LOADENS12_INS13_ILi1ELi4ELi3EEES16_NST_INS5_IJS17_S1L_EEENS5_IJS1L_SD_EEEEEEENS4_39AutoVectorizingCopyWithAssumedAlignmentILi128EEENS4_14SM90_TMA_STOREES25_S27_S27_EEEvvEEEEvNT_6ParamsE --------------------------
	.section	.text._ZN7cutlass13device_kernelINS_4gemm6kernel13GemmUniversalIN4cute5tupleIJiiiiEEENS1_10collective13CollectiveMmaINS1_35MainloopSm100TmaUmmaWarpSpecializedILi3ELi2ELi4ENS5_IJNS4_1CILi4EEENSA_ILi2EEENSA_ILi1EEEEEEEENS5_IJNSA_ILi128EEESG_NSA_ILi64EEEEEENS_6half_tENS5_IJlSD_lEEESJ_SK_NS4_8TiledMMAINS4_8MMA_AtomIJNS4_26SM100_MMA_F16BF16_2x1SM_SSISJ_SJ_fLi128ELi128ELNS4_4UMMA5MajorE0ELSP_0ELNSO_7ScaleInE0ELSQ_0EEEEEENS4_6LayoutINS5_IJSD_SD_SD_EEENS5_IJNSA_ILi0EEESV_SV_EEEEENS5_IJNS4_10UnderscoreESY_SY_EEEEENS4_28SM100_TMA_2SM_LOAD_MULTICASTENS4_14ComposedLayoutINS4_7SwizzleILi3ELi4ELi3EEENS4_18smem_ptr_flag_bitsILi16EEENST_INS5_IJNSA_ILi8EEESH_EEENS5_IJSH_SD_EEEEEEEvNS4_8identityES11_S1B_vS1C_EENS_8epilogue10collective18CollectiveEpilogueINS1E_23Sm100TmaWarpSpecializedILi4ELi2ELi16ELb1ELb0EEEJNS5_IJSH_SG_SH_EEENS5_IJNST_ISH_SD_EENST_INS5_IJNSA_ILi16EEESC_EEENS5_IJSD_SH_EEEEEEEESJ_SK_SJ_SK_NS1E_6fusion15FusionCallbacksIS1I_NS1Q_17LinearCombinationISJ_fSJ_fLNS_15FloatRoundStyleE2EEES1J_S1P_JEEENS4_5SM1004TMEM4LOAD26SM100_TMEM_LOAD_32dp32b16xENS4_13SM90_TMA_LOADENS12_INS13_ILi1ELi4ELi3EEES16_NST_INS5_IJS17_S1L_EEENS5_IJS1L_SD_EEEEEEENS4_39AutoVectorizingCopyWithAssumedAlignmentILi128EEENS4_14SM90_TMA_STOREES25_S27_S27_EEEvvEEEEvNT_6ParamsE,"ax",@progbits
	.align	128
.text._ZN7cutlass13device_kernelINS_4gemm6kernel13GemmUniversalIN4cute5tupleIJiiiiEEENS1_10collective13CollectiveMmaINS1_35MainloopSm100TmaUmmaWarpSpecializedILi3ELi2ELi4ENS5_IJNS4_1CILi4EEENSA_ILi2EEENSA_ILi1EEEEEEEENS5_IJNSA_ILi128EEESG_NSA_ILi64EEEEEENS_6half_tENS5_IJlSD_lEEESJ_SK_NS4_8TiledMMAINS4_8MMA_AtomIJNS4_26SM100_MMA_F16BF16_2x1SM_SSISJ_SJ_fLi128ELi128ELNS4_4UMMA5MajorE0ELSP_0ELNSO_7ScaleInE0ELSQ_0EEEEEENS4_6LayoutINS5_IJSD_SD_SD_EEENS5_IJNSA_ILi0EEESV_SV_EEEEENS5_IJNS4_10UnderscoreESY_SY_EEEEENS4_28SM100_TMA_2SM_LOAD_MULTICASTENS4_14ComposedLayoutINS4_7SwizzleILi3ELi4ELi3EEENS4_18smem_ptr_flag_bitsILi16EEENST_INS5_IJNSA_ILi8EEESH_EEENS5_IJSH_SD_EEEEEEEvNS4_8identityES11_S1B_vS1C_EENS_8epilogue10collective18CollectiveEpilogueINS1E_23Sm100TmaWarpSpecializedILi4ELi2ELi16ELb1ELb0EEEJNS5_IJSH_SG_SH_EEENS5_IJNST_ISH_SD_EENST_INS5_IJNSA_ILi16EEESC_EEENS5_IJSD_SH_EEEEEEEESJ_SK_SJ_SK_NS1E_6fusion15FusionCallbacksIS1I_NS1Q_17LinearCombinationISJ_fSJ_fLNS_15FloatRoundStyleE2EEES1J_S1P_JEEENS4_5SM1004TMEM4LOAD26SM100_TMEM_LOAD_32dp32b16xENS4_13SM90_TMA_LOADENS12_INS13_ILi1ELi4ELi3EEES16_NST_INS5_IJS17_S1L_EEENS5_IJS1L_SD_EEEEEEENS4_39AutoVectorizingCopyWithAssumedAlignmentILi128EEENS4_14SM90_TMA_STOREES25_S27_S27_EEEvvEEEEvNT_6ParamsE:
        .type           _ZN7cutlass13device_kernelINS_4gemm6kernel13GemmUniversalIN4cute5tupleIJiiiiEEENS1_10collective13CollectiveMmaINS1_35MainloopSm100TmaUmmaWarpSpecializedILi3ELi2ELi4ENS5_IJNS4_1CILi4EEENSA_ILi2EEENSA_ILi1EEEEEEEENS5_IJNSA_ILi128EEESG_NSA_ILi64EEEEEENS_6half_tENS5_IJlSD_lEEESJ_SK_NS4_8TiledMMAINS4_8MMA_AtomIJNS4_26SM100_MMA_F16BF16_2x1SM_SSISJ_SJ_fLi128ELi128ELNS4_4UMMA5MajorE0ELSP_0ELNSO_7ScaleInE0ELSQ_0EEEEEENS4_6LayoutINS5_IJSD_SD_SD_EEENS5_IJNSA_ILi0EEESV_SV_EEEEENS5_IJNS4_10UnderscoreESY_SY_EEEEENS4_28SM100_TMA_2SM_LOAD_MULTICASTENS4_14ComposedLayoutINS4_7SwizzleILi3ELi4ELi3EEENS4_18smem_ptr_flag_bitsILi16EEENST_INS5_IJNSA_ILi8EEESH_EEENS5_IJSH_SD_EEEEEEEvNS4_8identityES11_S1B_vS1C_EENS_8epilogue10collective18CollectiveEpilogueINS1E_23Sm100TmaWarpSpecializedILi4ELi2ELi16ELb1ELb0EEEJNS5_IJSH_SG_SH_EEENS5_IJNST_ISH_SD_EENST_INS5_IJNSA_ILi16EEESC_EEENS5_IJSD_SH_EEEEEEEESJ_SK_SJ_SK_NS1E_6fusion15FusionCallbacksIS1I_NS1Q_17LinearCombinationISJ_fSJ_fLNS_15FloatRoundStyleE2EEES1J_S1P_JEEENS4_5SM1004TMEM4LOAD26SM100_TMEM_LOAD_32dp32b16xENS4_13SM90_TMA_LOADENS12_INS13_ILi1ELi4ELi3EEES16_NST_INS5_IJS17_S1L_EEENS5_IJS1L_SD_EEEEEEENS4_39AutoVectorizingCopyWithAssumedAlignmentILi128EEENS4_14SM90_TMA_STOREES25_S27_S27_EEEvvEEEEvNT_6ParamsE,@function
        .size           _ZN7cutlass13device_kernelINS_4gemm6kernel13GemmUniversalIN4cute5tupleIJiiiiEEENS1_10collective13CollectiveMmaINS1_35MainloopSm100TmaUmmaWarpSpecializedILi3ELi2ELi4ENS5_IJNS4_1CILi4EEENSA_ILi2EEENSA_ILi1EEEEEEEENS5_IJNSA_ILi128EEESG_NSA_ILi64EEEEEENS_6half_tENS5_IJlSD_lEEESJ_SK_NS4_8TiledMMAINS4_8MMA_AtomIJNS4_26SM100_MMA_F16BF16_2x1SM_SSISJ_SJ_fLi128ELi128ELNS4_4UMMA5MajorE0ELSP_0ELNSO_7ScaleInE0ELSQ_0EEEEEENS4_6LayoutINS5_IJSD_SD_SD_EEENS5_IJNSA_ILi0EEESV_SV_EEEEENS5_IJNS4_10UnderscoreESY_SY_EEEEENS4_28SM100_TMA_2SM_LOAD_MULTICASTENS4_14ComposedLayoutINS4_7SwizzleILi3ELi4ELi3EEENS4_18smem_ptr_flag_bitsILi16EEENST_INS5_IJNSA_ILi8EEESH_EEENS5_IJSH_SD_EEEEEEEvNS4_8identityES11_S1B_vS1C_EENS_8epilogue10collective18CollectiveEpilogueINS1E_23Sm100TmaWarpSpecializedILi4ELi2ELi16ELb1ELb0EEEJNS5_IJSH_SG_SH_EEENS5_IJNST_ISH_SD_EENST_INS5_IJNSA_ILi16EEESC_EEENS5_IJSD_SH_EEEEEEEESJ_SK_SJ_SK_NS1E_6fusion15FusionCallbacksIS1I_NS1Q_17LinearCombinationISJ_fSJ_fLNS_15FloatRoundStyleE2EEES1J_S1P_JEEENS4_5SM1004TMEM4LOAD26SM100_TMEM_LOAD_32dp32b16xENS4_13SM90_TMA_LOADENS12_INS13_ILi1ELi4ELi3EEES16_NST_INS5_IJS17_S1L_EEENS5_IJS1L_SD_EEEEEEENS4_39AutoVectorizingCopyWithAssumedAlignmentILi128EEENS4_14SM90_TMA_STOREES25_S27_S27_EEEvvEEEEvNT_6ParamsE,(.L_x_194 - _ZN7cutlass13device_kernelINS_4gemm6kernel13GemmUniversalIN4cute5tupleIJiiiiEEENS1_10collective13CollectiveMmaINS1_35MainloopSm100TmaUmmaWarpSpecializedILi3ELi2ELi4ENS5_IJNS4_1CILi4EEENSA_ILi2EEENSA_ILi1EEEEEEEENS5_IJNSA_ILi128EEESG_NSA_ILi64EEEEEENS_6half_tENS5_IJlSD_lEEESJ_SK_NS4_8TiledMMAINS4_8MMA_AtomIJNS4_26SM100_MMA_F16BF16_2x1SM_SSISJ_SJ_fLi128ELi128ELNS4_4UMMA5MajorE0ELSP_0ELNSO_7ScaleInE0ELSQ_0EEEEEENS4_6LayoutINS5_IJSD_SD_SD_EEENS5_IJNSA_ILi0EEESV_SV_EEEEENS5_IJNS4_10UnderscoreESY_SY_EEEEENS4_28SM100_TMA_2SM_LOAD_MULTICASTENS4_14ComposedLayoutINS4_7SwizzleILi3ELi4ELi3EEENS4_18smem_ptr_flag_bitsILi16EEENST_INS5_IJNSA_ILi8EEESH_EEENS5_IJSH_SD_EEEEEEEvNS4_8identityES11_S1B_vS1C_EENS_8epilogue10collective18CollectiveEpilogueINS1E_23Sm100TmaWarpSpecializedILi4ELi2ELi16ELb1ELb0EEEJNS5_IJSH_SG_SH_EEENS5_IJNST_ISH_SD_EENST_INS5_IJNSA_ILi16EEESC_EEENS5_IJSD_SH_EEEEEEEESJ_SK_SJ_SK_NS1E_6fusion15FusionCallbacksIS1I_NS1Q_17LinearCombinationISJ_fSJ_fLNS_15FloatRoundStyleE2EEES1J_S1P_JEEENS4_5SM1004TMEM4LOAD26SM100_TMEM_LOAD_32dp32b16xENS4_13SM90_TMA_LOADENS12_INS13_ILi1ELi4ELi3EEES16_NST_INS5_IJS17_S1L_EEENS5_IJS1L_SD_EEEEEEENS4_39AutoVectorizingCopyWithAssumedAlignmentILi128EEENS4_14SM90_TMA_STOREES25_S27_S27_EEEvvEEEEvNT_6ParamsE)
        .other          _ZN7cutlass13device_kernelINS_4gemm6kernel13GemmUniversalIN4cute5tupleIJiiiiEEENS1_10collective13CollectiveMmaINS1_35MainloopSm100TmaUmmaWarpSpecializedILi3ELi2ELi4ENS5_IJNS4_1CILi4EEENSA_ILi2EEENSA_ILi1EEEEEEEENS5_IJNSA_ILi128EEESG_NSA_ILi64EEEEEENS_6half_tENS5_IJlSD_lEEESJ_SK_NS4_8TiledMMAINS4_8MMA_AtomIJNS4_26SM100_MMA_F16BF16_2x1SM_SSISJ_SJ_fLi128ELi128ELNS4_4UMMA5MajorE0ELSP_0ELNSO_7ScaleInE0ELSQ_0EEEEEENS4_6LayoutINS5_IJSD_SD_SD_EEENS5_IJNSA_ILi0EEESV_SV_EEEEENS5_IJNS4_10UnderscoreESY_SY_EEEEENS4_28SM100_TMA_2SM_LOAD_MULTICASTENS4_14ComposedLayoutINS4_7SwizzleILi3ELi4ELi3EEENS4_18smem_ptr_flag_bitsILi16EEENST_INS5_IJNSA_ILi8EEESH_EEENS5_IJSH_SD_EEEEEEEvNS4_8identityES11_S1B_vS1C_EENS_8epilogue10collective18CollectiveEpilogueINS1E_23Sm100TmaWarpSpecializedILi4ELi2ELi16ELb1ELb0EEEJNS5_IJSH_SG_SH_EEENS5_IJNST_ISH_SD_EENST_INS5_IJNSA_ILi16EEESC_EEENS5_IJSD_SH_EEEEEEEESJ_SK_SJ_SK_NS1E_6fusion15FusionCallbacksIS1I_NS1Q_17LinearCombinationISJ_fSJ_fLNS_15FloatRoundStyleE2EEES1J_S1P_JEEENS4_5SM1004TMEM4LOAD26SM100_TMEM_LOAD_32dp32b16xENS4_13SM90_TMA_LOADENS12_INS13_ILi1ELi4ELi3EEES16_NST_INS5_IJS17_S1L_EEENS5_IJS1L_SD_EEEEEEENS4_39AutoVectorizingCopyWithAssumedAlignmentILi128EEENS4_14SM90_TMA_STOREES25_S27_S27_EEEvvEEEEvNT_6ParamsE,@"STO_CUDA_ENTRY STV_DEFAULT"
_ZN7cutlass13device_kernelINS_4gemm6kernel13GemmUniversalIN4cute5tupleIJiiiiEEENS1_10collective13CollectiveMmaINS1_35MainloopSm100TmaUmmaWarpSpecializedILi3ELi2ELi4ENS5_IJNS4_1CILi4EEENSA_ILi2EEENSA_ILi1EEEEEEEENS5_IJNSA_ILi128EEESG_NSA_ILi64EEEEEENS_6half_tENS5_IJlSD_lEEESJ_SK_NS4_8TiledMMAINS4_8MMA_AtomIJNS4_26SM100_MMA_F16BF16_2x1SM_SSISJ_SJ_fLi128ELi128ELNS4_4UMMA5MajorE0ELSP_0ELNSO_7ScaleInE0ELSQ_0EEEEEENS4_6LayoutINS5_IJSD_SD_SD_EEENS5_IJNSA_ILi0EEESV_SV_EEEEENS5_IJNS4_10UnderscoreESY_SY_EEEEENS4_28SM100_TMA_2SM_LOAD_MULTICASTENS4_14ComposedLayoutINS4_7SwizzleILi3ELi4ELi3EEENS4_18smem_ptr_flag_bitsILi16EEENST_INS5_IJNSA_ILi8EEESH_EEENS5_IJSH_SD_EEEEEEEvNS4_8identityES11_S1B_vS1C_EENS_8epilogue10collective18CollectiveEpilogueINS1E_23Sm100TmaWarpSpecializedILi4ELi2ELi16ELb1ELb0EEEJNS5_IJSH_SG_SH_EEENS5_IJNST_ISH_SD_EENST_INS5_IJNSA_ILi16EEESC_EEENS5_IJSD_SH_EEEEEEEESJ_SK_SJ_SK_NS1E_6fusion15FusionCallbacksIS1I_NS1Q_17LinearCombinationISJ_fSJ_fLNS_15FloatRoundStyleE2EEES1J_S1P_JEEENS4_5SM1004TMEM4LOAD26SM100_TMEM_LOAD_32dp32b16xENS4_13SM90_TMA_LOADENS12_INS13_ILi1ELi4ELi3EEES16_NST_INS5_IJS17_S1L_EEENS5_IJS1L_SD_EEEEEEENS4_39AutoVectorizingCopyWithAssumedAlignmentILi128EEENS4_14SM90_TMA_STOREES25_S27_S27_EEEvvEEEEvNT_6ParamsE:
[----:B------:R-:W1:Y:S01]  /*0000*/  LDC R1, c[0x0][0x37c] ;  /* 0x0000df00ff017b82 */ /* 0x000e620000000800 */
[----:B------:R-:W2:Y:S01]  /*0010*/  S2R R61, SR_TID.X ;  /* 0x00000000003d7919 */ /* 0x000ea20000002100 */
[----:B------:R-:W3:Y:S06]  /*0020*/  LDCU.64 UR8, c[0x0][0x890] ;  /* 0x00011200ff0877ac */ /* 0x000eec0008000a00 */
[----:B------:R-:W4:Y:S01]  /*0030*/  S2UR UR47, SR_CgaCtaId ;  /* 0x00000000002f79c3 */ /* 0x000f220000008800 */
[----:B------:R-:W-:Y:S02]  /*0040*/  PRMT R50, RZ, 0x7610, R50 ;  /* 0x00007610ff327816 */ /* 0x000fe40000000032 */
[----:B------:R-:W-:-:S02]  /*0050*/  ELECT P0, URZ, PT ;  /* 0x0000000000ff782f */ /* 0x000fc40003800000 */
[----:B---3--:R-:W-:-:S04]  /*0060*/  ISETP.NE.U32.AND P1, PT, RZ, UR8, PT ;  /* 0x00000008ff007c0c */ /* 0x008fc8000bf25070 */
[----:B------:R-:W-:Y:S01]  /*0070*/  ISETP.NE.AND.EX P2, PT, RZ, UR9, PT, P1 ;  /* 0x00000009ff007c0c */ /* 0x000fe2000bf45310 */
[----:B----4-:R-:W-:Y:S02]  /*0080*/  ULOP3.LUT UR48, UR47, 0x1, URZ, 0xc0, !UPT ;  /* 0x000000012f307892 */ /* 0x010fe4000f8ec0ff */
[----:B------:R-:W-:Y:S01]  /*0090*/  ULOP3.LUT UR49, UR47, 0x1, URZ, 0x3c, !UPT ;  /* 0x000000012f317892 */ /* 0x000fe2000f8e3cff */
[----:B--2---:R-:W-:-:S05]  /*00a0*/  SHF.R.U32.HI R51, RZ, 0x5, R61 ;  /* 0x00000005ff337819 */ /* 0x004fca000001163d */
[----:B------:R-:W2:Y:S02]  /*00b0*/  SHFL.IDX PT, R0, R51, RZ, 0x1f ;  /* 0x00001fff33007589 */ /* 0x000ea400000e0000 */
[----:B--2---:R-:W-:Y:S02]  /*00c0*/  R2UR UR25, R0 ;  /* 0x00000000001972ca */ /* 0x004fe400000e0000 */
[----:B-1----:R-:W-:Y:S05]  /*00d0*/  @P2 BRA `(.L_x_0) ;  /* 0x0000000000302947 */ /* 0x002fea0003800000 */
[----:B------:R-:W1:Y:S02]  /*00e0*/  LDCU.64 UR4, c[0x0][0x888] ;  /* 0x00011100ff0477ac */ /* 0x000e640008000a00 */
[----:B-1----:R-:W-:-:S04]  /*00f0*/  UISETP.NE.U32.AND UP0, UPT, UR4, URZ, UPT ;  /* 0x000000ff0400728c */ /* 0x002fc8000bf05070 */
[----:B------:R-:W-:-:S09]  /*0100*/  UISETP.NE.AND.EX UP0, UPT, UR5, URZ, UPT, UP0 ;  /* 0x000000ff0500728c */ /* 0x000fd2000bf05300 */
[----:B------:R-:W-:Y:S05]  /*0110*/  BRA.U !UP0, `(.L_x_1) ;  /* 0x0000000108147547 */ /* 0x000fea000b800000 */
[----:B------:R-:W1:Y:S01]  /*0120*/  LDC.64 R2, c[0x0][0x888] ;  /* 0x00022200ff027b82 */ /* 0x000e620000000a00 */
[----:B------:R-:W1:Y:S02]  /*0130*/  LDCU.64 UR4, c[0x0][0x358] ;  /* 0x00006b00ff0477ac */ /* 0x000e640008000a00 */
[----:B-1----:R1:W5:Y:S01]  /*0140*/  LDG.E R27, desc[UR4][R2.64] ;  /* 0x00000004021b7981 */ /* 0x002362000c1e1900 */
[----:B------:R-:W-:Y:S01]  /*0150*/  HFMA2 R50, -RZ, RZ, 0, 5.9604644775390625e-08 ;  /* 0x00000001ff327431 */ /* 0x000fe200000001ff */
[----:B------:R-:W-:Y:S05]  /*0160*/  BRA `(.L_x_0) ;  /* 0x00000000000c7947 */ /* 0x000fea0003800000 */
.L_x_1:
[----:B------:R-:W1:Y:S01]  /*0170*/  LDCU UR4, c[0x0][0x880] ;  /* 0x00011000ff0477ac */ /* 0x000e620008000800 */
[----:B------:R-:W-:Y:S01]  /*0180*/  HFMA2 R50, -RZ, RZ, 0, 5.9604644775390625e-08 ;  /* 0x00000001ff327431 */ /* 0x000fe200000001ff */
[----:B-1----:R-:W-:-:S07]  /*0190*/  MOV R27, UR4 ;  /* 0x00000004001b7c02 */ /* 0x002fce0008000f00 */
.L_x_0:
[----:B------:R-:W2:Y:S02]  /*01a0*/  LDCU.64 UR4, c[0x0][0x8b0] ;  /* 0x00011600ff0477ac */ /* 0x000ea40008000a00 */
[----:B--2---:R-:W-:-:S04]  /*01b0*/  UISETP.NE.U32.AND UP0, UPT, UR4, URZ, UPT ;  /* 0x000000ff0400728c */ /* 0x004fc8000bf05070 */
[----:B------:R-:W-:-:S09]  /*01c0*/  UISETP.NE.AND.EX UP0, UPT, UR5, URZ, UPT, UP0 ;  /* 0x000000ff0500728c */ /* 0x000fd2000bf05300 */
[----:B------:R-:W-:Y:S05]  /*01d0*/  BRA.U UP0, `(.L_x_2) ;  /* 0x0000000100287547 */ /* 0x000fea000b800000 */
[----:B------:R-:W2:Y:S02]  /*01e0*/  LDCU.64 UR4, c[0x0][0x8a8] ;  /* 0x00011500ff0477ac */ /* 0x000ea40008000a00 */
[----:B--2---:R-:W-:-:S04]  /*01f0*/  UISETP.NE.U32.AND UP0, UPT, UR4, URZ, UPT ;  /* 0x000000ff0400728c */ /* 0x004fc8000bf05070 */
[----:B------:R-:W-:-:S09]  /*0200*/  UISETP.NE.AND.EX UP0, UPT, UR5, URZ, UPT, UP0 ;  /* 0x000000ff0500728c */ /* 0x000fd2000bf05300 */
[----:B------:R-:W-:Y:S05]  /*0210*/  BRA.U !UP0, `(.L_x_3) ;  /* 0x0000000108107547 */ /* 0x000fea000b800000 */
[----:B------:R-:W2:Y:S01]  /*0220*/  LDC.64 R24, c[0x0][0x8a8] ;  /* 0x00022a00ff187b82 */ /* 0x000ea20000000a00 */
[----:B------:R-:W2:Y:S02]  /*0230*/  LDCU.64 UR4, c[0x0][0x358] ;  /* 0x00006b00ff0477ac */ /* 0x000ea40008000a00 */
[----:B--2---:R2:W5:Y:S01]  /*0240*/  LDG.E R24, desc[UR4][R24.64] ;  /* 0x0000000418187981 */ /* 0x004562000c1e1900 */
[----:B------:R-:W-:Y:S05]  /*0250*/  BRA `(.L_x_2) ;  /* 0x0000000000087947 */ /* 0x000fea0003800000 */
.L_x_3:
[----:B------:R-:W2:Y:S02]  /*0260*/  LDCU UR4, c[0x0][0x8a0] ;  /* 0x00011400ff0477ac */ /* 0x000ea40008000800 */
[----:B--2---:R-:W-:Y:S02]  /*0270*/  MOV R24, UR4 ;  /* 0x0000000400187c02 */ /* 0x004fe40008000f00 */
.L_x_2:
[----:B------:R-:W-:Y:S01]  /*0280*/  IMAD.U32 R0, RZ, RZ, UR25 ;  /* 0x00000019ff007e24 */ /* 0x000fe2000f8e00ff */
[----:B------:R-:W-:Y:S04]  /*0290*/  BSSY.RECONVERGENT B0, `(.L_x_4) ;  /* 0x000000c000007945 */ /* 0x000fe80003800200 */
[C---:B------:R-:W-:Y:S02]  /*02a0*/  ISETP.NE.OR P3, PT, R0.reuse, 0x1, !P0 ;  /* 0x000000010000780c */ /* 0x040fe40004765670 */
[----:B------:R-:W-:-:S11]  /*02b0*/  ISETP.NE.OR P2, PT, R0, 0x3, !P0 ;  /* 0x000000030000780c */ /* 0x000fd60004745670 */
[----:B------:R-:W-:Y:S05]  /*02c0*/  @P3 BRA `(.L_x_5) ;  /* 0x0000000000203947 */ /* 0x000fea0003800000 */
[----:B------:R-:W3:Y:S02]  /*02d0*/  LDCU.64 UR4, c[0x0][0x348] ;  /* 0x00006900ff0477ac */ /* 0x000ee40008000a00 */
[----:B---3--:R-:W-:Y:S02]  /*02e0*/  UIADD3 UR6, UP1, UPT, UR4, 0x80, URZ ;  /* 0x0000008004067890 */ /* 0x008fe4000ff3e0ff */
[----:B------:R-:W-:Y:S02]  /*02f0*/  UIADD3 UR4, UP0, UPT, UR4, 0x180, URZ ;  /* 0x0000018004047890 */ /* 0x000fe4000ff1e0ff */
[----:B------:R-:W-:Y:S02]  /*0300*/  UIADD3.X UR7, UPT, UPT, URZ, UR5, URZ, UP1, !UPT ;  /* 0x00000005ff077290 */ /* 0x000fe40008ffe4ff */
[----:B------:R-:W-:-:S07]  /*0310*/  UIADD3.X UR5, UPT, UPT, URZ, UR5, URZ, UP0, !UPT ;  /* 0x00000005ff057290 */ /* 0x000fce00087fe4ff */
[----:B------:R3:W-:Y:S02]  /*0320*/  UTMACCTL.PF [UR6] ;  /* 0x00000000060079b9 */ /* 0x0007e40008040000 */
[----:B------:R3:W-:Y:S02]  /*0330*/  UTMACCTL.PF [UR4] ;  /* 0x00000000040079b9 */ /* 0x0007e40008040000 */
[----:B---3--:R-:W-:Y:S01]  /*0340*/  NOP ;  /* 0x0000000000007918 */ /* 0x008fe20000000000 */
.L_x_5:
[----:B------:R-:W-:Y:S05]  /*0350*/  BSYNC.RECONVERGENT B0 ;  /* 0x0000000000007941 */ /* 0x000fea0003800200 */
.L_x_4:
[----:B------:R-:W-:Y:S04]  /*0360*/  BSSY.RECONVERGENT B0, `(.L_x_6) ;  /* 0x000000a000007945 */ /* 0x000fe80003800200 */
        /* <DEDUP_REMOVED lines=9> */
.L_x_7:
[----:B------:R-:W-:Y:S05]  /*0400*/  BSYNC.RECONVERGENT B0 ;  /* 0x0000000000007941 */ /* 0x000fea0003800200 */
.L_x_6:
[----:B------:R-:W3:Y:S01]  /*0410*/  LDCU.64 UR4, c[0x0][0x888] ;  /* 0x00011100ff0477ac */ /* 0x000ee20008000a00 */
[----:B------:R-:W-:Y:S01]  /*0420*/  ISETP.NE.AND.EX P1, PT, RZ, UR9, PT, P1 ;  /* 0x00000009ff007c0c */ /* 0x000fe2000bf25310 */
[----:B------:R-:W-:Y:S01]  /*0430*/  UPLOP3.LUT UP5, UPT, UPT, UPT, UPT, 0x80, 0x8 ;  /* 0x000000000008789c */ /* 0x000fe20003faf070 */
[----:B---3--:R-:W-:-:S04]  /*0440*/  ISETP.NE.U32.AND P2, PT, RZ, UR4, PT ;  /* 0x00000004ff007c0c */ /* 0x008fc8000bf45070 */
[----:B------:R-:W-:-:S13]  /*0450*/  ISETP.NE.AND.EX P2, PT, RZ, UR5, PT, P2 ;  /* 0x00000005ff007c0c */ /* 0x000fda000bf45320 */
[----:B------:R-:W-:Y:S05]  /*0460*/  @P2 BRA P1, `(.L_x_8) ;  /* 0x0000000000282947 */ /* 0x000fea0000800000 */
[----:B------:R-:W-:Y:S01]  /*0470*/  UISETP.NE.U32.AND UP0, UPT, UR8, URZ, UPT ;  /* 0x000000ff0800728c */ /* 0x000fe2000bf05070 */
[----:B-----5:R-:W-:Y:S01]  /*0480*/  FSETP.NEU.AND P1, PT, R27, RZ, PT ;  /* 0x000000ff1b00720b */ /* 0x020fe20003f2d000 */
[----:B------:R-:W-:Y:S02]  /*0490*/  UISETP.NE.U32.AND UP2, UPT, UR4, URZ, UPT ;  /* 0x000000ff0400728c */ /* 0x000fe4000bf45070 */
[----:B------:R-:W-:Y:S02]  /*04a0*/  UISETP.NE.AND.EX UP1, UPT, UR9, URZ, UPT, UP0 ;  /* 0x000000ff0900728c */ /* 0x000fe4000bf25300 */
[----:B------:R-:W-:-:S04]  /*04b0*/  UISETP.NE.AND.EX UP0, UPT, UR5, URZ, UPT, UP2 ;  /* 0x000000ff0500728c */ /* 0x000fc8000bf05320 */
[----:B------:R-:W-:-:S04]  /*04c0*/  USEL UR4, URZ, 0xffffffff, UP0 ;  /* 0xffffffffff047887 */ /* 0x000fc80008000000 */
[----:B------:R-:W-:Y:S01]  /*04d0*/  VOTEU.ANY UP0, P1 ;  /* 0x0000000000ff7886 */ /* 0x000fe20000800100 */
[----:B------:R-:W-:-:S04]  /*04e0*/  @!UP1 USEL UR4, URZ, 0xffffffff, UP0 ;  /* 0xffffffffff049887 */ /* 0x000fc80008000000 */
[----:B------:R-:W-:-:S04]  /*04f0*/  ULOP3.LUT UR4, UR4, 0x1, URZ, 0xc0, !UPT ;  /* 0x0000000104047892 */ /* 0x000fc8000f8ec0ff */
[----:B------:R-:W-:-:S11]  /*0500*/  UISETP.NE.U32.AND UP5, UPT, UR4, 0x1, UPT ;  /* 0x000000010400788c */ /* 0x000fd6000bfa5070 */
.L_x_8:
[----:B------:R-:W3:Y:S01]  /*0510*/  SHFL.IDX PT, R0, R51, RZ, 0x1f ;  /* 0x00001fff33007589 */ /* 0x000ee200000e0000 */
[----:B------:R-:W-:-:S04]  /*0520*/  UISETP.NE.AND UP0, UPT, UR25, 0x2, UPT ;  /* 0x000000021900788c */ /* 0x000fc8000bf05270 */
[----:B------:R-:W-:Y:S02]  /*0530*/  UISETP.EQ.AND UP1, UPT, UR48, URZ, !UP0 ;  /* 0x000000ff3000728c */ /* 0x000fe4000c722270 */
[----:B------:R-:W-:-:S04]  /*0540*/  USEL UR46, URZ, 0x1, UP0 ;  /* 0x00000001ff2e7887 */ /* 0x000fc80008000000 */
[----:B------:R-:W-:Y:S02]  /*0550*/  PLOP3.LUT P3, PT, P0, PT, UP1, 0x80, 0x8 ;  /* 0x000000000008781c */ /* 0x000fe4000076f018 */
[----:B---3--:R-:W-:-:S13]  /*0560*/  ISETP.NE.AND P1, PT, R0, RZ, PT ;  /* 0x000000ff0000720c */ /* 0x008fda0003f25270 */
[----:B------:R-:W-:Y:S05]  /*0570*/  @P1 BRA `(.L_x_9) ;  /* 0x00000000004c1947 */ /* 0x000fea0003800000 */
[----:B------:R-:W-:Y:S01]  /*0580*/  UMOV UR4, 0x400 ;  /* 0x0000040000047882 */ /* 0x000fe20000000000 */
[----:B------:R-:W-:Y:S01]  /*0590*/  UMOV UR8, 0x1 ;  /* 0x0000000100087882 */ /* 0x000fe20000000000 */
[----:B------:R-:W-:Y:S01]  /*05a0*/  UMOV UR6, 0x3 ;  /* 0x0000000300067882 */ /* 0x000fe20000000000 */
[----:B------:R-:W-:Y:S02]  /*05b0*/  ULEA UR4, UR47, UR4, 0x18 ;  /* 0x000000042f047291 */ /* 0x000fe4000f8ec0ff */
[----:B------:R-:W-:-:S04]  /*05c0*/  UIADD3 UR8, UPT, UPT, -UR8, 0x100000, URZ ;  /* 0x0010000008087890 */ /* 0x000fc8000fffe1ff */
[----:B------:R-:W-:Y:S02]  /*05d0*/  USHF.L.U32 UR9, UR8, 0xb, URZ ;  /* 0x0000000b08097899 */ /* 0x000fe400080006ff */
[----:B------:R-:W-:Y:S02]  /*05e0*/  USHF.L.U32 UR8, UR8, 0x1, URZ ;  /* 0x0000000108087899 */ /* 0x000fe400080006ff */
[----:B------:R-:W-:-:S04]  /*05f0*/  UIADD3 UR6, UPT, UPT, -UR6, 0x100000, URZ ;  /* 0x0010000006067890 */ /* 0x000fc8000fffe1ff */
[----:B------:R-:W-:Y:S02]  /*0600*/  USHF.L.U32 UR7, UR6, 0xb, URZ ;  /* 0x0000000b06077899 */ /* 0x000fe400080006ff */
[----:B------:R-:W-:Y:S01]  /*0610*/  USHF.L.U32 UR6, UR6, 0x1, URZ ;  /* 0x0000000106067899 */ /* 0x000fe200080006ff */
[----:B------:R-:W-:Y:S01]  /*0620*/  ELECT P1, URZ, PT ;  /* 0x0000000000ff782f */ /* 0x000fe20003820000 */
[----:B------:R-:W3:Y:S02]  /*0630*/  FENCE.VIEW.ASYNC.S ;  /* 0x00000000000073c6 */ /* 0x000ee40000000000 */
[----:B---3--:R3:W4:Y:S08]  /*0640*/  SYNCS.EXCH.64 URZ, [UR4], UR8 ;  /* 0x0000000804ff75b2 */ /* 0x0087300008000100 */
[----:B------:R3:W1:Y:S01]  /*0650*/  SYNCS.EXCH.64 URZ, [UR4+0x18], UR6 ;  /* 0x0000180604ff75b2 */ /* 0x0006620008000100 */
[----:B------:R3:W1:Y:S01]  /*0660*/  SYNCS.EXCH.64 URZ, [UR4+0x8], UR8 ;  /* 0x0000080804ff75b2 */ /* 0x0006620008000100 */
[----:B------:R3:W1:Y:S01]  /*0670*/  SYNCS.EXCH.64 URZ, [UR4+0x20], UR6 ;  /* 0x0000200604ff75b2 */ /* 0x0006620008000100 */
[----:B------:R3:W1:Y:S01]  /*0680*/  SYNCS.EXCH.64 URZ, [UR4+0x10], UR8 ;  /* 0x0000100804ff75b2 */ /* 0x0006620008000100 */
[----:B------:R3:W1:Y:S01]  /*0690*/  SYNCS.EXCH.64 URZ, [UR4+0x28], UR6 ;  /* 0x0000280604ff75b2 */ /* 0x0006620008000100 */
[----:B------:R-:W-:Y:S01]  /*06a0*/  NOP ;  /* 0x0000000000007918 */ /* 0x000fe20000000000 */
.L_x_9:
[----:B------:R-:W2:Y:S01]  /*06b0*/  SHFL.IDX PT, R0, R51, RZ, 0x1f ;  /* 0x00001fff33007589 */ /* 0x000ea200000e0000 */
[----:B------:R-:W-:Y:S01]  /*06c0*/  NOP ;  /* 0x0000000000007918 */ /* 0x000fe20000000000 */
[----:B--2---:R-:W-:-:S13]  /*06d0*/  ISETP.NE.AND P1, PT, R0, 0x1, PT ;  /* 0x000000010000780c */ /* 0x004fda0003f25270 */
[----:B------:R-:W-:Y:S05]  /*06e0*/  @P1 BRA `(.L_x_10) ;  /* 0x0000000000541947 */ /* 0x000fea0003800000 */
[----:B---3--:R-:W-:Y:S01]  /*06f0*/  UMOV UR4, 0x400 ;  /* 0x0000040000047882 */ /* 0x008fe20000000000 */
        /* <DEDUP_REMOVED lines=10> */
[----:B------:R-:W2:Y:S02]  /*07a0*/  FENCE.VIEW.ASYNC.S ;  /* 0x00000000000073c6 */ /* 0x000ea40000000000 */
[----:B--2---:R2:W3:Y:S08]  /*07b0*/  SYNCS.EXCH.64 URZ, [UR4+0x30], UR8 ;  /* 0x0000300804ff75b2 */ /* 0x0044f00008000100 */
[----:B------:R2:W1:Y:S01]  /*07c0*/  SYNCS.EXCH.64 URZ, [UR4+0x50], UR6 ;  /* 0x0000500604ff75b2 */ /* 0x0004620008000100 */
[----:B------:R2:W1:Y:S01]  /*07d0*/  SYNCS.EXCH.64 URZ, [UR4+0x38], UR8 ;  /* 0x0000380804ff75b2 */ /* 0x0004620008000100 */
[----:B------:R2:W1:Y:S01]  /*07e0*/  SYNCS.EXCH.64 URZ, [UR4+0x58], UR6 ;  /* 0x0000580604ff75b2 */ /* 0x0004620008000100 */
[----:B------:R2:W1:Y:S01]  /*07f0*/  SYNCS.EXCH.64 URZ, [UR4+0x40], UR8 ;  /* 0x0000400804ff75b2 */ /* 0x0004620008000100 */
[----:B------:R2:W1:Y:S01]  /*0800*/  SYNCS.EXCH.64 URZ, [UR4+0x60], UR6 ;  /* 0x0000600604ff75b2 */ /* 0x0004620008000100 */
[----:B------:R2:W1:Y:S01]  /*0810*/  SYNCS.EXCH.64 URZ, [UR4+0x48], UR8 ;  /* 0x0000480804ff75b2 */ /* 0x0004620008000100 */
[----:B------:R2:W1:Y:S01]  /*0820*/  SYNCS.EXCH.64 URZ, [UR4+0x68], UR6 ;  /* 0x0000680604ff75b2 */ /* 0x0004620008000100 */
[----:B------:R-:W-:Y:S01]  /*0830*/  NOP ;  /* 0x0000000000007918 */ /* 0x000fe20000000000 */
.L_x_10:
[----:B------:R-:W4:Y:S01]  /*0840*/  SHFL.IDX PT, R0, R51, RZ, 0x1f ;  /* 0x00001fff33007589 */ /* 0x000f2200000e0000 */
[----:B------:R-:W-:Y:S01]  /*0850*/  NOP ;  /* 0x0000000000007918 */ /* 0x000fe20000000000 */
[----:B----4-:R-:W-:-:S13]  /*0860*/  ISETP.NE.AND P1, PT, R0, 0x3, PT ;  /* 0x000000030000780c */ /* 0x010fda0003f25270 */
[----:B------:R-:W-:Y:S05]  /*0870*/  @P1 BRA `(.L_x_11) ;  /* 0x00000000002c1947 */ /* 0x000fea0003800000 */
[----:B--23--:R-:W-:Y:S01]  /*0880*/  UMOV UR6, 0x400 ;  /* 0x0000040000067882 */ /* 0x00cfe20000000000 */
[----:B------:R-:W-:Y:S01]  /*0890*/  UMOV UR4, 0x20 ;  /* 0x0000002000047882 */ /* 0x000fe20000000000 */
[----:B------:R-:W-:Y:S02]  /*08a0*/  ULEA UR6, UR47, UR6, 0x18 ;  /* 0x000000062f067291 */ /* 0x000fe4000f8ec0ff */
[----:B------:R-:W-:-:S04]  /*08b0*/  UIADD3 UR4, UPT, UPT, -UR4, 0x100000, URZ ;  /* 0x0010000004047890 */ /* 0x000fc8000fffe1ff */
[----:B------:R-:W-:Y:S02]  /*08c0*/  USHF.L.U32 UR5, UR4, 0xb, URZ ;  /* 0x0000000b04057899 */ /* 0x000fe400080006ff */
[----:B------:R-:W-:Y:S01]  /*08d0*/  USHF.L.U32 UR4, UR4, 0x1, URZ ;  /* 0x0000000104047899 */ /* 0x000fe200080006ff */
[----:B------:R-:W-:Y:S01]  /*08e0*/  ELECT P1, URZ, PT ;  /* 0x0000000000ff782f */ /* 0x000fe20003820000 */
[----:B------:R-:W2:Y:S10]  /*08f0*/  FENCE.VIEW.ASYNC.S ;  /* 0x00000000000073c6 */ /* 0x000eb40000000000 */
[----:B--2---:R4:W2:Y:S01]  /*0900*/  SYNCS.EXCH.64 URZ, [UR6+0x70], UR4 ;  /* 0x0000700406ff75b2 */ /* 0x0048a20008000100 */
[----:B------:R4:W3:Y:S02]  /*0910*/  SYNCS.EXCH.64 URZ, [UR6+0x78], UR4 ;  /* 0x0000780406ff75b2 */ /* 0x0008e40008000100 */
[----:B----4-:R-:W-:Y:S01]  /*0920*/  NOP ;  /* 0x0000000000007918 */ /* 0x010fe20000000000 */
.L_x_11:
[----:B------:R-:W4:Y:S01]  /*0930*/  SHFL.IDX PT, R0, R51, RZ, 0x1f ;  /* 0x00001fff33007589 */ /* 0x000f2200000e0000 */
[----:B------:R-:W-:Y:S01]  /*0940*/  NOP ;  /* 0x0000000000007918 */ /* 0x000fe20000000000 */
[----:B----4-:R-:W-:-:S13]  /*0950*/  ISETP.NE.AND P1, PT, R0, 0x4, PT ;  /* 0x000000040000780c */ /* 0x010fda0003f25270 */
[----:B------:R-:W-:Y:S05]  /*0960*/  @P1 BRA `(.L_x_12) ;  /* 0x0000000000481947 */ /* 0x000fea0003800000 */
[----:B--23--:R-:W-:Y:S01]  /*0970*/  UMOV UR4, 0x720 ;  /* 0x0000072000047882 */ /* 0x00cfe20000000000 */
[----:B------:R-:W-:Y:S01]  /*0980*/  UMOV UR6, 0x400 ;  /* 0x0000040000067882 */ /* 0x000fe20000000000 */
[----:B------:R-:W-:Y:S01]  /*0990*/  USEL UR4, UR4, 0x620, UP5 ;  /* 0x0000062004047887 */ /* 0x000fe2000a800000 */
        /* <DEDUP_REMOVED lines=10> */
[----:B--2---:R4:W2:Y:S08]  /*0a40*/  SYNCS.EXCH.64 URZ, [UR6+0x80], UR8 ;  /* 0x0000800806ff75b2 */ /* 0x0048b00008000100 */
[----:B------:R4:W3:Y:S01]  /*0a50*/  SYNCS.EXCH.64 URZ, [UR6+0x90], UR4 ;  /* 0x0000900406ff75b2 */ /* 0x0008e20008000100 */
[----:B------:R4:W1:Y:S01]  /*0a60*/  SYNCS.EXCH.64 URZ, [UR6+0x88], UR8 ;  /* 0x0000880806ff75b2 */ /* 0x0008620008000100 */
[----:B------:R4:W1:Y:S02]  /*0a70*/  SYNCS.EXCH.64 URZ, [UR6+0x98], UR4 ;  /* 0x0000980406ff75b2 */ /* 0x0008640008000100 */
[----:B----4-:R-:W-:Y:S01]  /*0a80*/  NOP ;  /* 0x0000000000007918 */ /* 0x010fe20000000000 */
.L_x_12:
[----:B------:R-:W4:Y:S01]  /*0a90*/  SHFL.IDX PT, R0, R51, RZ, 0x1f ;  /* 0x00001fff33007589 */ /* 0x000f2200000e0000 */
[----:B------:R-:W-:Y:S01]  /*0aa0*/  NOP ;  /* 0x0000000000007918 */ /* 0x000fe20000000000 */
[----:B----4-:R-:W-:-:S13]  /*0ab0*/  ISETP.NE.AND P1, PT, R0, 0x5, PT ;  /* 0x000000050000780c */ /* 0x010fda0003f25270 */
[----:B------:R-:W-:Y:S05]  /*0ac0*/  @P1 BRA `(.L_x_13) ;  /* 0x0000000000541947 */ /* 0x000fea0003800000 */
[----:B--23--:R-:W-:Y:S01]  /*0ad0*/  UMOV UR4, 0x400 ;  /* 0x0000040000047882 */ /* 0x00cfe20000000000 */
        /* <DEDUP_REMOVED lines=14> */
[----:B------:R4:W1:Y:S01]  /*0bc0*/  SYNCS.EXCH.64 URZ, [UR4+0xc8], UR8 ;  /* 0x0000c80804ff75b2 */ /* 0x0008620008000100 */
[----:B------:R4:W1:Y:S01]  /*0bd0*/  SYNCS.EXCH.64 URZ, [UR4+0xb0], UR6 ;  /* 0x0000b00604ff75b2 */ /* 0x0008620008000100 */
[----:B------:R4:W1:Y:S01]  /*0be0*/  SYNCS.EXCH.64 URZ, [UR4+0xd0], UR8 ;  /* 0x0000d00804ff75b2 */ /* 0x0008620008000100 */
[----:B------:R4:W1:Y:S01]  /*0bf0*/  SYNCS.EXCH.64 URZ, [UR4+0xb8], UR6 ;  /* 0x0000b80604ff75b2 */ /* 0x0008620008000100 */
[----:B------:R4:W1:Y:S02]  /*0c00*/  SYNCS.EXCH.64 URZ, [UR4+0xd8], UR8 ;  /* 0x0000d80804ff75b2 */ /* 0x0008640008000100 */
[----:B----4-:R-:W-:Y:S01]  /*0c10*/  NOP ;  /* 0x0000000000007918 */ /* 0x010fe20000000000 */
.L_x_13:
[----:B------:R-:W4:Y:S01]  /*0c20*/  SHFL.IDX PT, R0, R51, RZ, 0x1f ;  /* 0x00001fff33007589 */ /* 0x000f2200000e0000 */
[----:B------:R-:W-:Y:S01]  /*0c30*/  ISETP.NE.OR P0, PT, RZ, UR25, !P0 ;  /* 0x00000019ff007c0c */ /* 0x000fe2000c705670 */
        /* <DEDUP_REMOVED lines=12> */
[----:B------:R4:W3:Y:S01]  /*0d00*/  SYNCS.EXCH.64 URZ, [UR4+0xf0], UR6 ;  /* 0x0000f00604ff75b2 */ /* 0x0008e20008000100 */
[----:B------:R4:W1:Y:S01]  /*0d10*/  SYNCS.EXCH.64 URZ, [UR4+0xe8], UR6 ;  /* 0x0000e80604ff75b2 */ /* 0x0008620008000100 */
[----:B------:R4:W1:Y:S02]  /*0d20*/  SYNCS.EXCH.64 URZ, [UR4+0xf8], UR6 ;  /* 0x0000f80604ff75b2 */ /* 0x0008640008000100 */
[----:B----4-:R-:W-:Y:S01]  /*0d30*/  NOP ;  /* 0x0000000000007918 */ /* 0x010fe20000000000 */
.L_x_14:
[----:B------:R-:W-:Y:S01]  /*0d40*/  VOTEU.ALL UP0, P0 ;  /* 0x0000000000ff7886 */ /* 0x000fe20000000000 */
[----:B--23--:R-:W-:Y:S01]  /*0d50*/  UMOV UR4, 0x20 ;  /* 0x0000002000047882 */ /* 0x00cfe20000000000 */
[----:B------:R-:W2:Y:S01]  /*0d60*/  LDCU UR34, c[0x0][0x36c] ;  /* 0x00006d80ff2277ac */ /* 0x000ea20008000800 */
[----:B------:R-:W-:Y:S01]  /*0d70*/  NOP ;  /* 0x0000000000007918 */ /* 0x000fe20000000000 */
[----:B------:R-:W-:Y:S01]  /*0d80*/  LOP3.LUT R0, R61, 0x1f, RZ, 0xc0, !PT ;  /* 0x0000001f3d007812 */ /* 0x000fe200078ec0ff */
[----:B------:R-:W-:Y:S01]  /*0d90*/  @!UP0 UMOV UR6, 0x400 ;  /* 0x0000040000068882 */ /* 0x000fe20000000000 */
[----:B------:R-:W-:-:S04]  /*0da0*/  @!UP0 UIADD3 UR4, UPT, UPT, -UR4, 0x100000, URZ ;  /* 0x0010000004048890 */ /* 0x000fc8000fffe1ff */
[----:B------:R-:W-:Y:S02]  /*0db0*/  @!UP0 USHF.L.U32 UR5, UR4, 0xb, URZ ;  /* 0x0000000b04058899 */ /* 0x000fe400080006ff */
[----:B------:R-:W-:Y:S02]  /*0dc0*/  @!UP0 USHF.L.U32 UR4, UR4, 0x1, URZ ;  /* 0x0000000104048899 */ /* 0x000fe400080006ff */
[----:B------:R-:W-:Y:S01]  /*0dd0*/  @!UP0 ULEA UR6, UR47, UR6, 0x18 ;  /* 0x000000062f068291 */ /* 0x000fe2000f8ec0ff */
[----:B------:R-:W-:Y:S01]  /*0de0*/  VOTEU.ALL UP0, P0 ;  /* 0x0000000000ff7886 */ /* 0x000fe20000000000 */
[----:B------:R-:W-:Y:S02]  /*0df0*/  UISETP.NE.AND UP6, UPT, UR25, URZ, UPT ;  /* 0x000000ff1900728c */ /* 0x000fe4000bfc5270 */
[----:B--2---:R-:W-:Y:S01]  /*0e00*/  UISETP.EQ.U32.AND UP1, UPT, UR34, 0x1, UPT ;  /* 0x000000012200788c */ /* 0x004fe2000bf22070 */
[----:B------:R-:W2:Y:S07]  /*0e10*/  FENCE.VIEW.ASYNC.S ;  /* 0x00000000000073c6 */ /* 0x000eae0000000000 */
[----:B--2---:R2:W3:Y:S01]  /*0e20*/  @!UP0 SYNCS.EXCH.64 URZ, [UR6+0x100], UR4 ;  /* 0x0001000406ff85b2 */ /* 0x0044e20008000100 */
[----:B------:R-:W-:Y:S05]  /*0e30*/  BRA.U !UP1, `(.L_x_15) ;  /* 0x0000000109087547 */ /* 0x000fea000b800000 */
[----:B-1-3--:R-:W-:Y:S01]  /*0e40*/  UCGABAR_ARV ;  /* 0x00000000000079c7 */ /* 0x00afe20008000000 */
[----:B------:R-:W-:Y:S05]  /*0e50*/  BRA `(.L_x_16) ;  /* 0x0000000000047947 */ /* 0x000fea0003800000 */
.L_x_15:
[----:B-1-3--:R-:W-:Y:S01]  /*0e60*/  NOP ;  /* 0x0000000000007918 */ /* 0x00afe20000000000 */
.L_x_16:
[----:B------:R-:W1:Y:S01]  /*0e70*/  S2UR UR28, SR_CTAID.Y ;  /* 0x00000000001c79c3 */ /* 0x000e620000002600 */
[----:B------:R-:W-:-:S05]  /*0e80*/  CS2R.32 R52, SR_CgaSize ;  /* 0x0000000000347805 */ /* 0x000fca0000008a00 */
[----:B------:R-:W-:-:S05]  /*0e90*/  IMAD R52, R52, -0xa0, RZ ;  /* 0xffffff6034347824 */ /* 0x000fca00078e02ff */
[----:B--2---:R-:W-:-:S14]  /*0ea0*/  R2UR UR4, R52 ;  /* 0x00000000340472ca */ /* 0x004fdc00000e0000 */
[----:B------:R-:W2:Y:S01]  /*0eb0*/  LDCU UR4, c[0x0][UR4+0x2b4] ;  /* 0x00005680040477ac */ /* 0x000ea20008000800 */
[----:B------:R-:W-:-:S05]  /*0ec0*/  CS2R.32 R52, SR_CgaSize ;  /* 0x0000000000347805 */ /* 0x000fca0000008a00 */
[----:B------:R-:W-:-:S05]  /*0ed0*/  IMAD R52, R52, -0xa0, RZ ;  /* 0xffffff6034347824 */ /* 0x000fca00078e02ff */
[----:B------:R-:W-:-:S14]  /*0ee0*/  R2UR UR5, R52 ;  /* 0x00000000340572ca */ /* 0x000fdc00000e0000 */
[----:B------:R-:W3:Y:S01]  /*0ef0*/  LDCU UR5, c[0x0][UR5+0x2b0] ;  /* 0x00005600050577ac */ /* 0x000ee20008000800 */
[----:B------:R-:W4:Y:S01]  /*0f00*/  S2UR UR31, SR_CTAID.X ;  /* 0x00000000001f79c3 */ /* 0x000f220000002500 */
[----:B------:R-:W-:-:S05]  /*0f10*/  CS2R.32 R52, SR_CgaSize ;  /* 0x0000000000347805 */ /* 0x000fca0000008a00 */
[----:B------:R-:W-:-:S05]  /*0f20*/  IMAD R52, R52, -0xa0, RZ ;  /* 0xffffff6034347824 */ /* 0x000fca00078e02ff */
[----:B------:R-:W-:-:S14]  /*0f30*/  R2UR UR8, R52 ;  /* 0x00000000340872ca */ /* 0x000fdc00000e0000 */
[----:B------:R-:W3:Y:S01]  /*0f40*/  LDCU UR8, c[0x0][UR8+0x2a4] ;  /* 0x00005480080877ac */ /* 0x000ee20008000800 */
[----:B------:R-:W-:-:S05]  /*0f50*/  CS2R.32 R52, SR_CgaSize ;  /* 0x0000000000347805 */ /* 0x000fca0000008a00 */
[----:B------:R-:W-:-:S05]  /*0f60*/  IMAD R52, R52, -0xa0, RZ ;  /* 0xffffff6034347824 */ /* 0x000fca00078e02ff */
[----:B------:R-:W-:-:S14]  /*0f70*/  R2UR UR63, R52 ;  /* 0x00000000343f72ca */ /* 0x000fdc00000e0000 */
[----:B------:R-:W3:Y:S01]  /*0f80*/  LDCU UR63, c[0x0][UR63+0x2a0] ;  /* 0x000054003f3f77ac */ /* 0x000ee20008000800 */
[----:B------:R-:W-:Y:S02]  /*0f90*/  USHF.R.U32.HI UR12, URZ, 0x1, UR47 ;  /* 0x00000001ff0c7899 */ /* 0x000fe4000801162f */
[----:B------:R-:W-:Y:S02]  /*0fa0*/  USHF.R.U32.HI UR11, URZ, 0x2, UR47 ;  /* 0x00000002ff0b7899 */ /* 0x000fe4000801162f */
[----:B------:R-:W-:Y:S02]  /*0fb0*/  USHF.L.U32 UR27, UR47, 0x9, URZ ;  /* 0x000000092f1b7899 */ /* 0x000fe400080006ff */
[----:B------:R-:W-:Y:S01]  /*0fc0*/  USHF.L.U32 UR26, UR47, 0xa, URZ ;  /* 0x0000000a2f1a7899 */ /* 0x000fe200080006ff */
[----:B-1----:R-:W-:Y:S01]  /*0fd0*/  I2FP.F32.U32 R2, UR28 ;  /* 0x0000001c00027c45 */ /* 0x002fe20008201000 */
[----:B------:R-:W1:Y:S04]  /*0fe0*/  LDCU UR29, c[0x0][0xb24] ;  /* 0x00016480ff1d77ac */ /* 0x000e680008000800 */
[----:B--2---:R-:W-:Y:S01]  /*0ff0*/  FMUL R2, R2, UR4 ;  /* 0x0000000402027c20 */ /* 0x004fe20008400000 */
[----:B------:R-:W-:Y:S01]  /*1000*/  ULOP3.LUT UR4, UR48, 0x4, UR47, 0xf8, !UPT ;  /* 0x0000000430047892 */ /* 0x000fe2000f8ef82f */
[----:B----4-:R-:W-:Y:S01]  /*1010*/  I2FP.F32.U32 R3, UR31 ;  /* 0x0000001f00037c45 */ /* 0x010fe20008201000 */
[----:B------:R-:W2:Y:S03]  /*1020*/  LDCU UR45, c[0x0][0xb24] ;  /* 0x00016480ff2d77ac */ /* 0x000ea60008000800 */
[----:B------:R-:W4:Y:S01]  /*1030*/  F2I.U32.TRUNC.NTZ R2, R2 ;  /* 0x0000000200027305 */ /* 0x000f22000020f000 */
[----:B---3--:R-:W-:Y:S01]  /*1040*/  FMUL R3, R3, UR5 ;  /* 0x0000000503037c20 */ /* 0x008fe20008400000 */
[----:B------:R-:W-:-:S02]  /*1050*/  UISETP.GT.U32.AND UP0, UPT, UR4, 0xffff, UPT ;  /* 0x0000ffff0400788c */ /* 0x000fc4000bf04070 */
[----:B------:R-:W-:Y:S02]  /*1060*/  ULOP3.LUT UR5, UR47, 0x3, URZ, 0xc0, !UPT ;  /* 0x000000032f057892 */ /* 0x000fe4000f8ec0ff */
[----:B------:R-:W-:Y:S02]  /*1070*/  USEL UR21, UR4, 0xffff, !UP0 ;  /* 0x0000ffff04157887 */ /* 0x000fe4000c000000 */
[----:B------:R-:W3:Y:S01]  /*1080*/  F2I.U32.TRUNC.NTZ R3, R3 ;  /* 0x0000000300037305 */ /* 0x000ee2000020f000 */
[----:B------:R-:W-:Y:S01]  /*1090*/  UISETP.GT.U32.AND UP1, UPT, UR5, 0xffff, UPT ;  /* 0x0000ffff0500788c */ /* 0x000fe2000bf24070 */
[----:B------:R-:W1:Y:S01]  /*10a0*/  LDCU UR33, c[0x0][0xb30] ;  /* 0x00016600ff2177ac */ /* 0x000e620008000800 */
[----:B----4-:R-:W-:Y:S02]  /*10b0*/  R2UR UR7, R2 ;  /* 0x00000000020772ca */ /* 0x010fe400000e0000 */
[----:B------:R-:W-:Y:S01]  /*10c0*/  USEL UR24, UR5, 0xffff, !UP1 ;  /* 0x0000ffff05187887 */ /* 0x000fe2000c800000 */
[----:B------:R-:W-:Y:S01]  /*10d0*/  PRMT R2, RZ, 0x7610, R2 ;  /* 0x00007610ff027816 */ /* 0x000fe20000000002 */
[----:B------:R-:W-:Y:S01]  /*10e0*/  UMOV UR13, 0x11 ;  /* 0x00000011000d7882 */ /* 0x000fe20000000000 */
[----:B------:R-:W-:Y:S01]  /*10f0*/  UMOV UR14, 0x5 ;  /* 0x00000005000e7882 */ /* 0x000fe20000000000 */
[----:B---3--:R-:W-:-:S02]  /*1100*/  R2UR UR6, R3 ;  /* 0x00000000030672ca */ /* 0x008fc400000e0000 */
[----:B------:R-:W-:-:S05]  /*1110*/  PRMT R3, RZ, 0x7610, R3 ;  /* 0x00007610ff037816 */ /* 0x000fca0000000003 */
[----:B------:R-:W-:-:S04]  /*1120*/  UIADD3 UR4, UPT, UPT, -UR7, URZ, URZ ;  /* 0x000000ff07047290 */ /* 0x000fc8000fffe1ff */
[----:B------:R-:W-:Y:S02]  /*1130*/  UIMAD UR4, UR8, UR4, UR28 ;  /* 0x00000004080472a4 */ /* 0x000fe4000f8e021c */
[----:B------:R-:W-:-:S04]  /*1140*/  UIADD3 UR5, UPT, UPT, -UR6, URZ, URZ ;  /* 0x000000ff06057290 */ /* 0x000fc8000fffe1ff */
[----:B------:R-:W-:Y:S01]  /*1150*/  IMAD.U32 R52, RZ, RZ, UR4 ;  /* 0x00000004ff347e24 */ /* 0x000fe2000f8e00ff */
[----:B------:R-:W-:Y:S01]  /*1160*/  UIMAD UR63, UR63, UR5, UR31 ;  /* 0x000000053f3f72a4 */ /* 0x000fe2000f8e021f */
[----:B-12---:R-:W-:Y:S11]  /*1170*/  BRA.U UP6, `(.L_x_17) ;  /* 0x0000000106687547 */ /* 0x006ff6000b800000 */
[----:B------:R-:W-:Y:S01]  /*1180*/  R2UR UR15, R52 ;  /* 0x00000000340f72ca */ /* 0x000fe200000e0000 */
[----:B------:R-:W-:Y:S02]  /*1190*/  ULOP3.LUT UR4, UR63, 0x2, URZ, 0x3c, !UPT ;  /* 0x000000023f047892 */ /* 0x000fe4000f8e3cff */
[----:B------:R-:W-:-:S10]  /*11a0*/  ULOP3.LUT UR10, UR63, 0xfffffffe, URZ, 0xc0, !UPT ;  /* 0xfffffffe3f0a7892 */ /* 0x000fd4000f8ec0ff */
[----:B------:R-:W-:Y:S02]  /*11b0*/  UISETP.NE.AND UP0, UPT, UR15, URZ, UPT ;  /* 0x000000ff0f00728c */ /* 0x000fe4000bf05270 */
[----:B------:R-:W-:Y:S02]  /*11c0*/  UISETP.NE.AND UP2, UPT, UR15, 0x1, UPT ;  /* 0x000000010f00788c */ /* 0x000fe4000bf45270 */
[----:B------:R-:W-:Y:S02]  /*11d0*/  UISETP.GT.U32.AND UP4, UPT, UR63, 0x1, UP0 ;  /* 0x000000013f00788c */ /* 0x000fe40008784070 */
[----:B------:R-:W-:Y:S02]  /*11e0*/  UISETP.GT.U32.AND UP3, UPT, UR63, 0x1, UP2 ;  /* 0x000000013f00788c */ /* 0x000fe40009764070 */
[----:B------:R-:W-:Y:S02]  /*11f0*/  UISETP.GT.U32.AND UP1, UPT, UR4, 0x1, UP0 ;  /* 0x000000010400788c */ /* 0x000fe40008724070 */
[----:B------:R-:W-:-:S02]  /*1200*/  UISETP.GT.U32.AND UP0, UPT, UR4, 0x1, UP2 ;  /* 0x000000010400788c */ /* 0x000fc40009704070 */
[----:B------:R-:W-:Y:S02]  /*1210*/  USEL UR6, URZ, 0x1, UP4 ;  /* 0x00000001ff067887 */ /* 0x000fe4000a000000 */
[----:B------:R-:W-:Y:S02]  /*1220*/  USEL UR5, URZ, 0x10, UP3 ;  /* 0x00000010ff057887 */ /* 0x000fe40009800000 */
[----:B------:R-:W-:Y:S02]  /*1230*/  USEL UR4, URZ, 0x2, UP4 ;  /* 0x00000002ff047887 */ /* 0x000fe4000a000000 */
[----:B------:R-:W-:Y:S02]  /*1240*/  USEL UR9, URZ, 0x20, UP3 ;  /* 0x00000020ff097887 */ /* 0x000fe40009800000 */
[----:B------:R-:W-:Y:S02]  /*1250*/  USEL UR8, URZ, 0x4, UP1 ;  /* 0x00000004ff087887 */ /* 0x000fe40008800000 */
[----:B------:R-:W-:-:S02]  /*1260*/  UIADD3 UR4, UPT, UPT, UR4, UR5, UR6 ;  /* 0x0000000504047290 */ /* 0x000fc4000fffe006 */
[----:B------:R-:W-:Y:S02]  /*1270*/  USEL UR6, URZ, 0x8, UP1 ;  /* 0x00000008ff067887 */ /* 0x000fe40008800000 */
[----:B------:R-:W-:Y:S02]  /*1280*/  USEL UR7, URZ, 0x40, UP0 ;  /* 0x00000040ff077887 */ /* 0x000fe40008000000 */
[----:B------:R-:W-:Y:S02]  /*1290*/  UIADD3 UR5, UPT, UPT, UR8, UR9, UR4 ;  /* 0x0000000908057290 */ /* 0x000fe4000fffe004 */
[----:B------:R-:W-:Y:S02]  /*12a0*/  ULEA UR4, UR15, UR10, 0x2 ;  /* 0x0000000a0f047291 */ /* 0x000fe4000f8e10ff */
[----:B------:R-:W-:Y:S02]  /*12b0*/  USEL UR8, URZ, 0x80, UP0 ;  /* 0x00000080ff087887 */ /* 0x000fe40008000000 */
[----:B------:R-:W-:-:S03]  /*12c0*/  UIADD3 UR5, UPT, UPT, UR6, UR7, UR5 ;  /* 0x0000000706057290 */ /* 0x000fc6000fffe005 */
[----:B------:R-:W-:Y:S01]  /*12d0*/  UMOV UR6, 0x3 ;  /* 0x0000000300067882 */ /* 0x000fe20000000000 */
[----:B------:R-:W-:Y:S02]  /*12e0*/  UIADD3 UR5, UPT, UPT, UR5, UR8, URZ ;  /* 0x0000000805057290 */ /* 0x000fe4000fffe0ff */
[----:B------:R-:W-:-:S04]  /*12f0*/  USHF.L.U32 UR4, UR6, UR4, URZ ;  /* 0x0000000406047299 */ /* 0x000fc800080006ff */
[----:B------:R-:W-:Y:S02]  /*1300*/  MOV R3, UR5 ;  /* 0x0000000500037c02 */ /* 0x000fe40008000f00 */
[----:B------:R-:W-:-:S07]  /*1310*/  IMAD.U32 R2, RZ, RZ, UR4 ;  /* 0x00000004ff027e24 */ /* 0x000fce000f8e00ff */
.L_x_17:
[----:B------:R-:W1:Y:S01]  /*1320*/  S2UR UR36, SR_CTAID.Z ;  /* 0x00000000002479c3 */ /* 0x000e620000002700 */
[----:B------:R-:W-:Y:S02]  /*1330*/  UISETP.GE.AND UP0, UPT, UR29, 0x1, UPT ;  /* 0x000000011d00788c */ /* 0x000fe4000bf06270 */
[----:B------:R-:W-:Y:S02]  /*1340*/  ULOP3.LUT UR24, UR24, 0xffff, URZ, 0xc0, !UPT ;  /* 0x0000ffff18187892 */ /* 0x000fe4000f8ec0ff */
[----:B------:R-:W-:Y:S02]  /*1350*/  ULOP3.LUT UR21, UR21, 0xffff, URZ, 0xc0, !UPT ;  /* 0x0000ffff15157892 */ /* 0x000fe4000f8ec0ff */
[----:B------:R-:W-:Y:S02]  /*1360*/  UISETP.NE.AND UP3, UPT, UR25, 0x2, UPT ;  /* 0x000000021900788c */ /* 0x000fe4000bf65270 */
[----:B------:R-:W-:Y:S02]  /*1370*/  ULOP3.LUT UR32, UR12, 0x1, URZ, 0xc0, !UPT ;  /* 0x000000010c207892 */ /* 0x000fe4000f8ec0ff */
[----:B------:R-:W-:-:S02]  /*1380*/  ULOP3.LUT UR44, UR11, 0x1, URZ, 0xc0, !UPT ;  /* 0x000000010b2c7892 */ /* 0x000fc4000f8ec0ff */
[----:B------:R-:W-:Y:S02]  /*1390*/  ULOP3.LUT UR27, UR27, 0x800, URZ, 0xc0, !UPT ;  /* 0x000008001b1b7892 */ /* 0x000fe4000f8ec0ff */
[----:B------:R-:W-:Y:S02]  /*13a0*/  ULOP3.LUT UR26, UR26, 0x800, URZ, 0xc0, !UPT ;  /* 0x000008001a1a7892 */ /* 0x000fe4000f8ec0ff */
[----:B------:R-:W-:Y:S02]  /*13b0*/  USHF.L.U32 UR24, UR13, UR24, URZ ;  /* 0x000000180d187299 */ /* 0x000fe400080006ff */
[----:B------:R-:W-:Y:S01]  /*13c0*/  USHF.L.U32 UR21, UR14, UR21, URZ ;  /* 0x000000150e157299 */ /* 0x000fe200080006ff */
[----:B------:R-:W-:Y:S01]  /*13d0*/  UMOV UR20, UR31 ;  /* 0x0000001f00147c82 */ /* 0x000fe20008000000 */
[----:B------:R-:W-:Y:S10]  /*13e0*/  BRA.U !UP0, `(.L_x_18) ;  /* 0x0000000108d47547 */ /* 0x000ff4000b800000 */
[----:B------:R-:W2:Y:S01]  /*13f0*/  LDCU.128 UR12, c[0x0][0xb10] ;  /* 0x00016200ff0c77ac */ /* 0x000ea20008000c00 */
[----:B------:R-:W3:Y:S01]  /*1400*/  LDCU UR6, c[0x0][0x370] ;  /* 0x00006e00ff0677ac */ /* 0x000ee20008000800 */
[----:B------:R-:W4:Y:S01]  /*1410*/  LDCU UR5, c[0x0][0x374] ;  /* 0x00006e80ff0577ac */ /* 0x000f220008000800 */
[----:B------:R-:W1:Y:S01]  /*1420*/  LDCU UR30, c[0x0][0xb0c] ;  /* 0x00016180ff1e77ac */ /* 0x000e620008000800 */
[----:B------:R-:W1:Y:S01]  /*1430*/  LDCU UR4, c[0x0][0xb20] ;  /* 0x00016400ff0477ac */ /* 0x000e620008000800 */
[----:B------:R-:W1:Y:S01]  /*1440*/  LDCU.64 UR8, c[0x0][0xb28] ;  /* 0x00016500ff0877ac */ /* 0x000e620008000a00 */
[----:B--2---:R-:W-:Y:S02]  /*1450*/  UISETP.NE.AND UP0, UPT, UR14, 0x1, UPT ;  /* 0x000000010e00788c */ /* 0x004fe4000bf05270 */
[----:B----4-:R-:W-:Y:S02]  /*1460*/  UIMAD.WIDE.U32 UR10, UR5, UR15, URZ ;  /* 0x0000000f050a72a5 */ /* 0x010fe4000f8e00ff */
[----:B---3--:R-:W-:-:S02]  /*1470*/  UIMAD.WIDE.U32 UR18, UR6, UR12, URZ ;  /* 0x0000000c061272a5 */ /* 0x008fc4000f8e00ff */
[----:B-1----:R-:W-:Y:S02]  /*1480*/  UISETP.NE.AND UP1, UPT, UR30, 0x1, UPT ;  /* 0x000000011e00788c */ /* 0x002fe4000bf25270 */
[----:B------:R-:W-:Y:S01]  /*1490*/  UISETP.NE.AND UP2, UPT, UR29, 0x1, UPT ;  /* 0x000000011d00788c */ /* 0x000fe2000bf45270 */
[----:B------:R-:W-:Y:S02]  /*14a0*/  UMOV UR10, UR11 ;  /* 0x0000000b000a7c82 */ /* 0x000fe40008000000 */
[----:B------:R-:W-:Y:S01]  /*14b0*/  UMOV UR18, UR19 ;  /* 0x0000001300127c82 */ /* 0x000fe20008000000 */
[----:B------:R-:W-:Y:S02]  /*14c0*/  @UP0 USHF.R.U32.HI UR5, URZ, UR4, UR10 ;  /* 0x00000004ff050299 */ /* 0x000fe4000801160a */
[----:B------:R-:W-:Y:S02]  /*14d0*/  UIMAD.WIDE.U32 UR22, UR28, UR15, URZ ;  /* 0x0000000f1c1672a5 */ /* 0x000fe4000f8e00ff */
[----:B------:R-:W-:-:S02]  /*14e0*/  UIMAD.WIDE.U32 UR10, UR5, UR8, URZ ;  /* 0x00000008050a72a5 */ /* 0x000fc4000f8e00ff */
[----:B------:R-:W-:Y:S02]  /*14f0*/  @UP1 USHF.R.U32.HI UR6, URZ, UR13, UR18 ;  /* 0x0000000dff061299 */ /* 0x000fe40008011612 */
[----:B------:R-:W-:Y:S02]  /*1500*/  UIMAD.WIDE.U32 UR16, UR31, UR12, URZ ;  /* 0x0000000c1f1072a5 */ /* 0x000fe4000f8e00ff */
[----:B------:R-:W-:Y:S01]  /*1510*/  UIMAD.WIDE.U32 UR18, UR6, UR8, URZ ;  /* 0x00000008061272a5 */ /* 0x000fe2000f8e00ff */
[----:B------:R-:W-:Y:S01]  /*1520*/  UMOV UR22, UR23 ;  /* 0x0000001700167c82 */ /* 0x000fe20008000000 */
[----:B------:R-:W-:Y:S01]  /*1530*/  UMOV UR10, UR11 ;  /* 0x0000000b000a7c82 */ /* 0x000fe20008000000 */
[----:B------:R-:W-:Y:S02]  /*1540*/  USHF.R.U32.HI UR22, URZ, UR4, UR22 ;  /* 0x00000004ff167299 */ /* 0x000fe40008011616 */
[----:B------:R-:W-:Y:S02]  /*1550*/  @UP2 USHF.R.U32.HI UR5, URZ, UR9, UR10 ;  /* 0x00000009ff052299 */ /* 0x000fe4000801160a */
[----:B------:R-:W-:Y:S01]  /*1560*/  UMOV UR7, UR19 ;  /* 0x0000001300077c82 */ /* 0x000fe20008000000 */
[----:B------:R-:W-:Y:S01]  /*1570*/  UMOV UR16, UR17 ;  /* 0x0000001100107c82 */ /* 0x000fe20008000000 */
[----:B------:R-:W-:-:S02]  /*1580*/  @UP2 USHF.R.U32.HI UR6, URZ, UR9, UR7 ;  /* 0x00000009ff062299 */ /* 0x000fc40008011607 */
[----:B------:R-:W-:Y:S02]  /*1590*/  USHF.R.U32.HI UR16, URZ, UR13, UR16 ;  /* 0x0000000dff107299 */ /* 0x000fe40008011610 */
[----:B------:R-:W-:Y:S02]  /*15a0*/  USEL UR4, UR28, UR22, !UP0 ;  /* 0x000000161c047287 */ /* 0x000fe4000c000000 */
[----:B------:R-:W-:Y:S02]  /*15b0*/  UIMAD UR7, UR5, UR29, URZ ;  /* 0x0000001d050772a4 */ /* 0x000fe4000f8e02ff */
[----:B------:R-:W-:Y:S02]  /*15c0*/  USEL UR5, UR31, UR16, !UP1 ;  /* 0x000000101f057287 */ /* 0x000fe4000c800000 */
[----:B------:R-:W-:Y:S02]  /*15d0*/  UIMAD UR12, UR6, UR29, URZ ;  /* 0x0000001d060c72a4 */ /* 0x000fe4000f8e02ff */
[----:B------:R-:W-:-:S02]  /*15e0*/  UISETP.GE.AND UP0, UPT, UR4, UR7, UPT ;  /* 0x000000070400728c */ /* 0x000fc4000bf06270 */
[----:B------:R-:W-:Y:S02]  /*15f0*/  UIMAD.WIDE.U32 UR10, UR4, UR8, URZ ;  /* 0x00000008040a72a5 */ /* 0x000fe4000f8e00ff */
[----:B------:R-:W-:Y:S02]  /*1600*/  UISETP.GE.OR UP0, UPT, UR5, UR12, UP0 ;  /* 0x0000000c0500728c */ /* 0x000fe40008706670 */
[----:B------:R-:W-:Y:S02]  /*1610*/  UIMAD.WIDE.U32 UR12, UR5, UR8, URZ ;  /* 0x00000008050c72a5 */ /* 0x000fe4000f8e00ff */
[----:B------:R-:W-:Y:S01]  /*1620*/  UIADD3 UR10, UPT, UPT, -UR4, URZ, URZ ;  /* 0x000000ff040a7290 */ /* 0x000fe2000fffe1ff */
[----:B------:R-:W-:Y:S01]  /*1630*/  UMOV UR8, UR11 ;  /* 0x0000000b00087c82 */ /* 0x000fe20008000000 */
[----:B------:R-:W-:Y:S02]  /*1640*/  UIADD3 UR20, UPT, UPT, -UR5, URZ, URZ ;  /* 0x000000ff05147290 */ /* 0x000fe4000fffe1ff */
[----:B------:R-:W-:-:S03]  /*1650*/  USHF.R.U32.HI UR8, URZ, UR9, UR8 ;  /* 0x00000009ff087299 */ /* 0x000fc60008011608 */
[----:B------:R-:W-:Y:S01]  /*1660*/  @!UP0 UMOV UR7, UR13 ;  /* 0x0000000d00078c82 */ /* 0x000fe20008000000 */
[----:B------:R-:W-:Y:S02]  /*1670*/  UIMAD UR28, UR14, UR10, UR28 ;  /* 0x0000000a0e1c72a4 */ /* 0x000fe4000f8e021c */
[----:B------:R-:W-:Y:S02]  /*1680*/  USEL UR8, UR4, UR8, !UP2 ;  /* 0x0000000804087287 */ /* 0x000fe4000d000000 */
[----:B------:R-:W-:Y:S02]  /*1690*/  @!UP0 USHF.R.U32.HI UR7, URZ, UR9, UR7 ;  /* 0x00000009ff078299 */ /* 0x000fe40008011607 */
[----:B------:R-:W-:Y:S02]  /*16a0*/  UIADD3 UR9, UPT, UPT, -UR8, URZ, URZ ;  /* 0x000000ff08097290 */ /* 0x000fe4000fffe1ff */
[----:B------:R-:W-:Y:S02]  /*16b0*/  @!UP0 USEL UR7, UR5, UR7, !UP2 ;  /* 0x0000000705078287 */ /* 0x000fe4000d000000 */
[----:B------:R-:W-:-:S02]  /*16c0*/  UIMAD UR9, UR29, UR9, UR4 ;  /* 0x000000091d0972a4 */ /* 0x000fc4000f8e0204 */
[----:B------:R-:W-:Y:S02]  /*16d0*/  @!UP0 UIADD3 UR8, UPT, UPT, UR8, -UR7, URZ ;  /* 0x8000000708088290 */ /* 0x000fe4000fffe0ff */
[----:B------:R-:W-:Y:S02]  /*16e0*/  @!UP0 UIMAD UR6, UR9, UR6, UR7 ;  /* 0x00000006090682a4 */ /* 0x000fe4000f8e0207 */
[----:B------:R-:W-:Y:S02]  /*16f0*/  @!UP0 UIMAD UR4, UR8, UR29, UR5 ;  /* 0x0000001d080482a4 */ /* 0x000fe4000f8e0205 */
[----:B------:R-:W-:Y:S02]  /*1700*/  UIMAD UR20, UR30, UR20, UR31 ;  /* 0x000000141e1472a4 */ /* 0x000fe4000f8e021f */
[----:B------:R-:W-:Y:S01]  /*1710*/  UIMAD UR28, UR4, UR14, UR28 ;  /* 0x0000000e041c72a4 */ /* 0x000fe2000f8e021c */
[----:B------:R-:W-:Y:S02]  /*1720*/  @!UP0 UMOV UR5, UR6 ;  /* 0x0000000600058c82 */ /* 0x000fe40008000000 */
[----:B------:R-:W-:-:S12]  /*1730*/  UIMAD UR20, UR5, UR30, UR20 ;  /* 0x0000001e051472a4 */ /* 0x000fd8000f8e0214 */
.L_x_18:
[----:B------:R-:W-:-:S09]  /*1740*/  UISETP.NE.AND UP0, UPT, UR33, 0x1, UPT ;  /* 0x000000012100788c */ /* 0x000fd2000bf05270 */
[----:B------:R-:W-:Y:S05]  /*1750*/  BRA.U UP0, `(.L_x_19) ;  /* 0x0000000100447547 */ /* 0x000fea000b800000 */
[----:B------:R-:W2:Y:S01]  /*1760*/  LDCU.128 UR8, c[0x0][0xb10] ;  /* 0x00016200ff0877ac */ /* 0x000ea20008000c00 */
[----:B------:R-:W3:Y:S01]  /*1770*/  LDCU UR12, c[0x0][0xb0c] ;  /* 0x00016180ff0c77ac */ /* 0x000ee20008000800 */
[----:B------:R-:W4:Y:S01]  /*1780*/  LDCU UR13, c[0x0][0xb20] ;  /* 0x00016400ff0d77ac */ /* 0x000f220008000800 */
[----:B--2---:R-:W-:Y:S02]  /*1790*/  UIMAD.WIDE.U32 UR6, UR20, UR8, URZ ;  /* 0x00000008140672a5 */ /* 0x004fe4000f8e00ff */
[----:B------:R-:W-:Y:S02]  /*17a0*/  UIMAD.WIDE.U32 UR4, UR28, UR11, URZ ;  /* 0x0000000b1c0472a5 */ /* 0x000fe4000f8e00ff */
[----:B---3--:R-:W-:Y:S02]  /*17b0*/  UISETP.NE.AND UP1, UPT, UR12, 0x1, UPT ;  /* 0x000000010c00788c */ /* 0x008fe4000bf25270 */
[----:B------:R-:W-:Y:S01]  /*17c0*/  UISETP.NE.AND UP0, UPT, UR10, 0x1, UPT ;  /* 0x000000010a00788c */ /* 0x000fe2000bf05270 */
[----:B------:R-:W-:-:S02]  /*17d0*/  UMOV UR6, UR7 ;  /* 0x0000000700067c82 */ /* 0x000fc40008000000 */
[----:B------:R-:W-:Y:S01]  /*17e0*/  UMOV UR4, UR5 ;  /* 0x0000000500047c82 */ /* 0x000fe20008000000 */
[----:B------:R-:W-:Y:S02]  /*17f0*/  USHF.R.U32.HI UR9, URZ, UR9, UR6 ;  /* 0x00000009ff097299 */ /* 0x000fe40008011606 */
[----:B----4-:R-:W-:Y:S02]  /*1800*/  USHF.R.U32.HI UR4, URZ, UR13, UR4 ;  /* 0x0000000dff047299 */ /* 0x010fe40008011604 */
[----:B------:R-:W-:Y:S02]  /*1810*/  USEL UR5, UR20, UR9, !UP1 ;  /* 0x0000000914057287 */ /* 0x000fe4000c800000 */
[----:B------:R-:W-:-:S04]  /*1820*/  USEL UR4, UR28, UR4, !UP0 ;  /* 0x000000041c047287 */ /* 0x000fc8000c000000 */
[----:B------:R-:W-:Y:S02]  /*1830*/  UIADD3 UR6, UPT, UPT, -UR4, UR5, URZ ;  /* 0x0000000504067290 */ /* 0x000fe4000fffe1ff */
[----:B------:R-:W-:Y:S02]  /*1840*/  UIADD3 UR4, UPT, UPT, UR4, -UR5, URZ ;  /* 0x8000000504047290 */ /* 0x000fe4000fffe0ff */
[----:B------:R-:W-:Y:S02]  /*1850*/  UIMAD UR28, UR6, UR10, UR28 ;  /* 0x0000000a061c72a4 */ /* 0x000fe4000f8e021c */
[----:B------:R-:W-:-:S12]  /*1860*/  UIMAD UR20, UR4, UR12, UR20 ;  /* 0x0000000c041472a4 */ /* 0x000fd8000f8e0214 */
.L_x_19:
[----:B------:R-:W-:-:S09]  /*1870*/  UISETP.EQ.U32.AND UP0, UPT, UR34, 0x1, UPT ;  /* 0x000000012200788c */ /* 0x000fd2000bf02070 */
[----:B------:R-:W-:Y:S05]  /*1880*/  BRA.U !UP0, `(.L_x_20) ;  /* 0x00000001080c7547 */ /* 0x000fea000b800000 */
[----:B------:R-:W-:Y:S01]  /*1890*/  UCGABAR_WAIT ;  /* 0x0000000000007dc7 */ /* 0x000fe20008000000 */
[----:B------:R-:W-:Y:S01]  /*18a0*/  CCTL.IVALL ;  /* 0x00000000ff00798f */ /* 0x000fe20002000000 */
[----:B------:R-:W-:Y:S05]  /*18b0*/  BRA `(.L_x_21) ;  /* 0x0000000000047947 */ /* 0x000fea0003800000 */
.L_x_20:
[----:B------:R-:W-:Y:S06]  /*18c0*/  BAR.SYNC.DEFER_BLOCKING 0x0 ;  /* 0x0000000000007b1d */ /* 0x000fec0000010000 */
.L_x_21:
[----:B------:R-:W-:Y:S05]  /*18d0*/  BRA.U UP3, `(.L_x_22) ;  /* 0x0000001103e47547 */ /* 0x000fea000b800000 */
[----:B------:R-:W2:Y:S01]  /*18e0*/  LDCU UR6, c[0x0][0x38c] ;  /* 0x00007180ff0677ac */ /* 0x000ea20008000800 */
[----:B------:R-:W-:Y:S01]  /*18f0*/  PLOP3.LUT P1, PT, PT, PT, UP5, 0x80, 0x8 ;  /* 0x000000000008781c */ /* 0x000fe20003f2f058 */
[----:B------:R-:W-:Y:S01]  /*1900*/  IMAD.MOV.U32 R12, RZ, RZ, 0x1 ;  /* 0x00000001ff0c7424 */ /* 0x000fe200078e00ff */
[----:B------:R-:W-:Y:S01]  /*1910*/  ISETP.NE.AND P2, PT, R0, RZ, P3 ;  /* 0x000000ff0000720c */ /* 0x000fe20001f45270 */
[----:B------:R-:W-:Y:S01]  /*1920*/  USHF.L.U32 UR7, UR31, 0x6, URZ ;  /* 0x000000061f077899 */ /* 0x000fe200080006ff */
[----:B------:R-:W-:Y:S01]  /*1930*/  PLOP3.LUT P1, PT, P1, PT, PT, 0x8, 0x80 ;  /* 0x000000000080781c */ /* 0x000fe20000f2e170 */
[----:B------:R-:W-:Y:S01]  /*1940*/  UISETP.NE.AND UP1, UPT, UR25, URZ, UPT ;  /* 0x000000ff1900728c */ /* 0x000fe2000bf25270 */
[----:B------:R-:W-:Y:S01]  /*1950*/  CS2R R10, SRZ ;  /* 0x00000000000a7805 */ /* 0x000fe2000001ff00 */
[----:B------:R-:W-:Y:S01]  /*1960*/  IMAD.MOV.U32 R9, RZ, RZ, RZ ;  /* 0x000000ffff097224 */ /* 0x000fe200078e00ff */
[----:B------:R-:W3:Y:S01]  /*1970*/  LDCU UR40, c[0x0][0x370] ;  /* 0x00006e00ff2877ac */ /* 0x000ee20008000800 */
[----:B------:R-:W-:Y:S01]  /*1980*/  IMAD.MOV.U32 R8, RZ, RZ, 0x1 ;  /* 0x00000001ff087424 */ /* 0x000fe200078e00ff */
[----:B------:R-:W-:Y:S01]  /*1990*/  USEL UR25, UR46, 0x2, UP1 ;  /* 0x000000022e197887 */ /* 0x000fe20008800000 */
[----:B------:R-:W4:Y:S01]  /*19a0*/  LDCU.64 UR30, c[0x0][0x348] ;  /* 0x00006900ff1e77ac */ /* 0x000f220008000a00 */
[----:B--2---:R-:W-:-:S02]  /*19b0*/  UIADD3 UR5, UPT, UPT, UR6, 0x3f, URZ ;  /* 0x0000003f06057890 */ /* 0x004fc4000fffe0ff */
[----:B------:R-:W-:Y:S02]  /*19c0*/  UIADD3 UR49, UPT, UPT, UR6, 0x7e, URZ ;  /* 0x0000007e06317890 */ /* 0x000fe4000fffe0ff */
[----:B------:R-:W-:Y:S01]  /*19d0*/  USHF.R.S32.HI UR4, URZ, 0x1f, UR5 ;  /* 0x0000001fff047899 */ /* 0x000fe20008011405 */
[----:B------:R-:W2:Y:S03]  /*19e0*/  LDCU UR39, c[0x0][0x374] ;  /* 0x00006e80ff2777ac */ /* 0x000ea60008000800 */
[----:B------:R-:W-:Y:S02]  /*19f0*/  ULEA.HI UR4, UR4, UR5, URZ, 0x6 ;  /* 0x0000000504047291 */ /* 0x000fe4000f8f30ff */
[----:B------:R-:W-:Y:S02]  /*1a00*/  ULOP3.LUT UR5, UR7, 0x40, URZ, 0xc0, !UPT ;  /* 0x0000004007057892 */ /* 0x000fe4000f8ec0ff */
[----:B------:R-:W-:-:S02]  /*1a10*/  USHF.R.S32.HI UR42, URZ, 0x6, UR4 ;  /* 0x00000006ff2a7899 */ /* 0x000fc40008011404 */
[----:B------:R-:W-:Y:S02]  /*1a20*/  UIADD3 UR4, UPT, UPT, UR6, -0x1, URZ ;  /* 0xffffffff06047890 */ /* 0x000fe4000fffe0ff */
[----:B------:R-:W-:Y:S02]  /*1a30*/  UISETP.LT.U32.AND UP0, UPT, UR42, 0x3, UPT ;  /* 0x000000032a00788c */ /* 0x000fe4000bf01070 */
[----:B------:R-:W-:Y:S02]  /*1a40*/  UISETP.GE.U32.AND UP2, UPT, UR4, -0x7f, UPT ;  /* 0xffffff810400788c */ /* 0x000fe4000bf46070 */
[----:B------:R-:W-:Y:S02]  /*1a50*/  USEL UR41, UR42, 0x3, UP0 ;  /* 0x000000032a297887 */ /* 0x000fe40008000000 */
[----:B------:R-:W-:Y:S02]  /*1a60*/  ULEA UR48, UR32, UR5, 0x5 ;  /* 0x0000000520307291 */ /* 0x000fe4000f8e28ff */
[----:B------:R-:W-:-:S02]  /*1a70*/  UIADD3 UR4, UPT, UPT, UR41, -0x1, URZ ;  /* 0xffffffff29047890 */ /* 0x000fc4000fffe0ff */
[----:B------:R-:W-:Y:S02]  /*1a80*/  ULEA UR44, UR44, UR5, 0x5 ;  /* 0x000000052c2c7291 */ /* 0x000fe4000f8e28ff */
[----:B------:R-:W-:Y:S02]  /*1a90*/  UIADD3 UR46, UPT, UPT, UR42, -UR41, URZ ;  /* 0x800000292a2e7290 */ /* 0x000fe4000fffe0ff */
[----:B------:R-:W-:Y:S01]  /*1aa0*/  @UP2 UIADD3 UR4, UPT, UPT, UR41, URZ, URZ ;  /* 0x000000ff29042290 */ /* 0x000fe2000fffe0ff */
[----:B------:R-:W-:-:S03]  /*1ab0*/  UMOV UR7, URZ ;  /* 0x000000ff00077c82 */ /* 0x000fc60008000000 */
[----:B------:R-:W-:Y:S02]  /*1ac0*/  UIADD3 UR29, UPT, UPT, UR4, 0x1, URZ ;  /* 0x00000001041d7890 */ /* 0x000fe4000fffe0ff */
[----:B--234-:R-:W-:-:S12]  /*1ad0*/  UIADD3 UR43, UPT, UPT, -UR4, URZ, URZ ;  /* 0x000000ff042b7290 */ /* 0x01cfd8000fffe1ff */
.L_x_42:
[----:B------:R-:W-:Y:S01]  /*1ae0*/  UISETP.NE.AND UP0, UPT, UR47, URZ, UPT ;  /* 0x000000ff2f00728c */ /* 0x000fe2000bf05270 */
[----:B------:R-:W2:Y:S08]  /*1af0*/  S2UR UR47, SR_CgaCtaId ;  /* 0x00000000002f79c3 */ /* 0x000eb00000008800 */
[----:B------:R-:W-:Y:S05]  /*1b00*/  BRA.U UP0, `(.L_x_23) ;  /* 0x0000000100347547 */ /* 0x000fea000b800000 */
[----:B------:R-:W3:Y:S01]  /*1b10*/  S2R R0, SR_CgaCtaId ;  /* 0x0000000000007919 */ /* 0x000ee20000008800 */
[----:B------:R-:W-:-:S04]  /*1b20*/  MOV R2, 0x400 ;  /* 0x0000040000027802 */ /* 0x000fc80000000f00 */
[----:B---3--:R-:W-:Y:S02]  /*1b30*/  LEA R0, R0, R2, 0x18 ;  /* 0x0000000200007211 */ /* 0x008fe400078ec0ff */
[----:B------:R-:W-:-:S03]  /*1b40*/  SHF.L.U32 R2, R8, 0x1f, RZ ;  /* 0x0000001f08027819 */ /* 0x000fc600000006ff */
[----:B------:R-:W-:-:S04]  /*1b50*/  IMAD R0, R9, 0x8, R0 ;  /* 0x0000000809007824 */ /* 0x000fc800078e0200 */
[----:B------:R-:W3:Y:S02]  /*1b60*/  SYNCS.PHASECHK.TRANS64.TRYWAIT P0, [R0+URZ+0xf0], R2 ;  /* 0x0000f002000075a7 */ /* 0x000ee400080011ff */
[----:B---3--:R-:W-:Y:S05]  /*1b70*/  @!P0 BRA `(.L_x_24) ;  /* 0x0000007000cc8947 */ /* 0x008fea0003800000 */
.L_x_148:
[----:B------:R-:W-:Y:S01]  /*1b80*/  VIADD R9, R9, 0x1 ;  /* 0x0000000109097836 */ /* 0x000fe20000000000 */
[----:B------:R3:W-:Y:S04]  /*1b90*/  SYNCS.ARRIVE.TRANS64.A1T0 RZ, [R0+URZ+0xe0], RZ ;  /* 0x0000e0ff00ff79a7 */ /* 0x0007e800081000ff */
[----:B------:R-:W-:-:S04]  /*1ba0*/  ISETP.NE.AND P0, PT, R9, 0x2, PT ;  /* 0x000000020900780c */ /* 0x000fc80003f05270 */
[----:B------:R-:W-:Y:S02]  /*1bb0*/  SEL R9, R9, RZ, P0 ;  /* 0x000000ff09097207 */ /* 0x000fe40000000000 */
[----:B---3--:R-:W-:-:S04]  /*1bc0*/  SEL R0, RZ, 0x1, P0 ;  /* 0x00000001ff007807 */ /* 0x008fc80000000000 */
[----:B------:R-:W-:-:S07]  /*1bd0*/  LOP3.LUT R8, R8, R0, RZ, 0x3c, !PT ;  /* 0x0000000008087212 */ /* 0x000fce00078e3cff */
.L_x_23:
[----:B------:R-:W-:Y:S01]  /*1be0*/  UMOV UR6, 0x400 ;  /* 0x0000040000067882 */ /* 0x000fe20000000000 */
[----:B------:R-:W-:Y:S01]  /*1bf0*/  SHF.L.U32 R0, R12, 0x1f, RZ ;  /* 0x0000001f0c007819 */ /* 0x000fe200000006ff */
[----:B--2---:R-:W-:Y:S02]  /*1c00*/  ULEA UR6, UR47, UR6, 0x18 ;  /* 0x000000062f067291 */ /* 0x004fe4000f8ec0ff */
[----:B------:R-:W-:Y:S02]  /*1c10*/  UISETP.GE.U32.AND UP0, UPT, UR49, 0x7f, UPT ;  /* 0x0000007f3100788c */ /* 0x000fe4000bf06070 */
[----:B------:R-:W-:Y:S02]  /*1c20*/  ULEA UR4, UR7, UR6, 0x3 ;  /* 0x0000000607047291 */ /* 0x000fe4000f8e18ff */
[----:B------:R-:W-:Y:S01]  /*1c30*/  ULEA UR11, UR28, UR48, 0x7 ;  /* 0x000000301c0b7291 */ /* 0x000fe2000f8e38ff */
[----:B------:R-:W-:-:S06]  /*1c40*/  UMOV UR13, URZ ;  /* 0x000000ff000d7c82 */ /* 0x000fcc0008000000 */
[----:B------:R2:W3:Y:S01]  /*1c50*/  SYNCS.PHASECHK.TRANS64.TRYWAIT P0, [UR4+0x18], R0 ;  /* 0x00001800ff0075a7 */ /* 0x0004e20008001104 */
[----:B------:R-:W-:-:S04]  /*1c60*/  ULEA.HI UR4, UR20, UR20, URZ, 0x1 ;  /* 0x0000001414047291 */ /* 0x000fc8000f8f08ff */
[----:B------:R-:W-:-:S04]  /*1c70*/  USHF.L.U32 UR4, UR4, 0x6, URZ ;  /* 0x0000000604047899 */ /* 0x000fc800080006ff */
[----:B------:R-:W-:-:S04]  /*1c80*/  ULOP3.LUT UR35, UR4, 0xffffff80, URZ, 0xc0, !UPT ;  /* 0xffffff8004237892 */ /* 0x000fc8000f8ec0ff */
[----:B------:R-:W-:Y:S01]  /*1c90*/  UIADD3 UR35, UPT, UPT, UR44, UR35, URZ ;  /* 0x000000232c237290 */ /* 0x000fe2000fffe0ff */
[----:B------:R-:W-:Y:S11]  /*1ca0*/  BRA.U !UP0, `(.L_x_25) ;  /* 0x0000000108d47547 */ /* 0x000ff6000b800000 */
[----:B------:R-:W-:Y:S01]  /*1cb0*/  UMOV UR18, UR43 ;  /* 0x0000002b00127c82 */ /* 0x000fe20008000000 */
[----:B------:R-:W-:Y:S01]  /*1cc0*/  UMOV UR4, UR7 ;  /* 0x0000000700047c82 */ /* 0x000fe20008000000 */
[----:B------:R-:W-:-:S05]  /*1cd0*/  UMOV UR34, URZ ;  /* 0x000000ff00227c82 */ /* 0x000fca0008000000 */
.L_x_31:
[----:B------:R-:W-:Y:S01]  /*1ce0*/  ULEA UR33, UR4, UR6, 0x3 ;  /* 0x0000000604217291 */ /* 0x000fe2000f8e18ff */
[----:B------:R-:W-:Y:S01]  /*1cf0*/  @P3 MOV R2, 0x8000 ;  /* 0x0000800000023802 */ /* 0x000fe20000000f00 */
[----:B-1-3--:R-:W-:Y:S10]  /*1d00*/  @P0 BRA `(.L_x_26) ;  /* 0x00000000000c0947 */ /* 0x00aff40003800000 */
[----:B------:R-:W-:-:S04]  /*1d10*/  SHF.L.U32 R3, R12, 0x1f, RZ ;  /* 0x0000001f0c037819 */ /* 0x000fc800000006ff */
[----:B------:R-:W3:Y:S02]  /*1d20*/  SYNCS.PHASECHK.TRANS64.TRYWAIT P0, [UR33+0x18], R3 ;  /* 0x00001803ff0075a7 */ /* 0x000ee40008001121 */
[----:B---3--:R-:W-:Y:S05]  /*1d30*/  @!P0 BRA `(.L_x_27) ;  /* 0x0000007000708947 */ /* 0x008fea0003800000 */
.L_x_26:
[----:B------:R3:W-:Y:S01]  /*1d40*/  @P3 SYNCS.ARRIVE.TRANS64 RZ, [UR33], R2 ;  /* 0x00000002ffff39a7 */ /* 0x0007e20008000021 */
[----:B------:R-:W-:Y:S02]  /*1d50*/  ULOP3.LUT UR5, UR25, 0x2, URZ, 0xfc, !UPT ;  /* 0x0000000219057892 */ /* 0x000fe4000f8efcff */
[----:B------:R-:W-:Y:S02]  /*1d60*/  UIADD3 UR18, UPT, UPT, UR18, 0x1, URZ ;  /* 0x0000000112127890 */ /* 0x000fe4000fffe0ff */
[----:B------:R-:W-:Y:S02]  /*1d70*/  UISETP.NE.AND UP0, UPT, UR5, 0x2, UPT ;  /* 0x000000020500788c */ /* 0x000fe4000bf05270 */
[----:B------:R-:W-:-:S07]  /*1d80*/  UISETP.NE.AND UP2, UPT, UR18, 0x1, UPT ;  /* 0x000000011200788c */ /* 0x000fce000bf45270 */
[----:B------:R-:W-:Y:S05]  /*1d90*/  BRA.U UP0, `(.L_x_28) ;  /* 0x0000000100047547 */ /* 0x000fea000b800000 */
[----:B-1----:R-:W-:Y:S05]  /*1da0*/  BPT.TRAP 0x1 ;  /* 0x000000040000795c */ /* 0x002fea0000300000 */
.L_x_28:
[----:B------:R-:W-:Y:S04]  /*1db0*/  BSSY.RECONVERGENT B0, `(.L_x_29) ;  /* 0x0000003000007945 */ /* 0x000fe80003800200 */
[----:B------:R-:W-:Y:S05]  /*1dc0*/  @!P2 BRA `(.L_x_30) ;  /* 0x000000000004a947 */ /* 0x000fea0003800000 */
[----:B-1----:R-:W-:Y:S05]  /*1dd0*/  BPT.TRAP 0x1 ;  /* 0x000000040000795c */ /* 0x002fea0000300000 */
.L_x_30:
[----:B-1----:R-:W-:Y:S05]  /*1de0*/  BSYNC.RECONVERGENT B0 ;  /* 0x0000000000007941 */ /* 0x002fea0003800200 */
.L_x_29:
[----:B------:R-:W-:Y:S02]  /*1df0*/  UIADD3 UR5, UPT, UPT, UR4, 0x1, URZ ;  /* 0x0000000104057890 */ /* 0x000fe4000fffe0ff */
[----:B------:R-:W-:Y:S02]  /*1e00*/  USHF.L.U32 UR4, UR4, 0xc, URZ ;  /* 0x0000000c04047899 */ /* 0x000fe400080006ff */
[----:B------:R-:W-:Y:S02]  /*1e10*/  UISETP.NE.AND UP0, UPT, UR5, 0x3, UPT ;  /* 0x000000030500788c */ /* 0x000fe4000bf05270 */
[----:B------:R-:W-:Y:S02]  /*1e20*/  ULOP3.LUT UR32, UR27, UR4, URZ, 0xfc, !UPT ;  /* 0x000000041b207292 */ /* 0x000fe4000f8efcff */
[----:B------:R-:W-:Y:S02]  /*1e30*/  USEL UR8, URZ, 0x1, UP0 ;  /* 0x00000001ff087887 */ /* 0x000fe40008000000 */
[----:B------:R-:W-:-:S02]  /*1e40*/  USEL UR7, UR5, URZ, UP0 ;  /* 0x000000ff05077287 */ /* 0x000fc40008000000 */
[----:B------:R-:W-:Y:S02]  /*1e50*/  UIADD3 UR16, UP1, UPT, UR30, 0x80, URZ ;  /* 0x000000801e107890 */ /* 0x000fe4000ff3e0ff */
[----:B------:R-:W-:Y:S01]  /*1e60*/  ULEA UR5, UR7, UR6, 0x3 ;  /* 0x0000000607057291 */ /* 0x000fe2000f8e18ff */
[----:B------:R-:W-:Y:S01]  /*1e70*/  LOP3.LUT R12, R12, UR8, RZ, 0x3c, !PT ;  /* 0x000000080c0c7c12 */ /* 0x000fe2000f8e3cff */
[----:B------:R-:W-:Y:S02]  /*1e80*/  ULOP3.LUT UR8, UR26, UR4, URZ, 0xfc, !UPT ;  /* 0x000000041a087292 */ /* 0x000fe4000f8efcff */
[----:B------:R-:W-:Y:S01]  /*1e90*/  ULEA UR32, UR32, UR6, 0x1 ;  /* 0x0000000620207291 */ /* 0x000fe2000f8e08ff */
[----:B--2---:R-:W-:Y:S01]  /*1ea0*/  SHF.L.U32 R0, R12, 0x1f, RZ ;  /* 0x0000001f0c007819 */ /* 0x004fe200000006ff */
[----:B------:R-:W-:Y:S02]  /*1eb0*/  UIADD3 UR14, UP0, UPT, UR30, 0x180, URZ ;  /* 0x000001801e0e7890 */ /* 0x000fe4000ff1e0ff */
[----:B------:R-:W-:Y:S01]  /*1ec0*/  ULEA UR8, UR8, UR6, 0x1 ;  /* 0x0000000608087291 */ /* 0x000fe2000f8e08ff */
[----:B------:R4:W1:Y:S01]  /*1ed0*/  SYNCS.PHASECHK.TRANS64.TRYWAIT P0, [UR5+0x18], R0 ;  /* 0x00001800ff0075a7 */ /* 0x0008620008001105 */
[----:B------:R-:W-:-:S02]  /*1ee0*/  ULOP3.LUT UR33, UR33, 0xfefffff8, URZ, 0xc0, !UPT ;  /* 0xfefffff821217892 */ /* 0x000fc4000f8ec0ff */
[----:B------:R-:W-:Y:S02]  /*1ef0*/  UIADD3.X UR17, UPT, UPT, URZ, UR31, URZ, UP1, !UPT ;  /* 0x0000001fff117290 */ /* 0x000fe40008ffe4ff */
[----:B------:R-:W-:Y:S02]  /*1f00*/  UIADD3 UR32, UPT, UPT, UR32, 0x4300, URZ ;  /* 0x0000430020207890 */ /* 0x000fe4000fffe0ff */
[----:B------:R-:W-:Y:S02]  /*1f10*/  UPRMT UR5, URZ, 0x5410, UR24 ;  /* 0x00005410ff057896 */ /* 0x000fe40008000018 */
[----:B------:R-:W-:Y:S02]  /*1f20*/  UIADD3 UR8, UPT, UPT, UR8, 0xa300, URZ ;  /* 0x0000a30008087890 */ /* 0x000fe4000fffe0ff */
[----:B------:R-:W-:Y:S02]  /*1f30*/  UIADD3.X UR15, UPT, UPT, URZ, UR31, URZ, UP0, !UPT ;  /* 0x0000001fff0f7290 */ /* 0x000fe400087fe4ff */
[----:B------:R-:W-:Y:S01]  /*1f40*/  UPRMT UR4, URZ, 0x5410, UR21 ;  /* 0x00005410ff047896 */ /* 0x000fe20008000015 */
[----:B------:R-:W-:Y:S01]  /*1f50*/  UMOV UR22, 0x0 ;  /* 0x0000000000167882 */ /* 0x000fe20000000000 */
[----:B------:R-:W-:Y:S01]  /*1f60*/  UMOV UR23, 0x10000000 ;  /* 0x1000000000177882 */ /* 0x000fe20000000000 */
[----:B------:R-:W-:Y:S01]  /*1f70*/  UMOV UR10, UR34 ;  /* 0x00000022000a7c82 */ /* 0x000fe20008000000 */
[----:B------:R-:W-:Y:S01]  /*1f80*/  UMOV UR12, UR36 ;  /* 0x00000024000c7c82 */ /* 0x000fe20008000000 */
[----:B------:R-:W-:Y:S01]  /*1f90*/  UMOV UR9, UR33 ;  /* 0x0000002100097c82 */ /* 0x000fe20008000000 */
[----:B------:R2:W-:Y:S01]  /*1fa0*/  UTMALDG.3D.MULTICAST.2CTA [UR32], [UR16], UR5, desc[UR22] ;  /* 0x00001620100073b4 */ /* 0x0005e20008211805 */
[----:B------:R-:W-:-:S02]  /*1fb0*/  UMOV UR13, UR29 ;  /* 0x0000001d000d7c82 */ /* 0x000fc40008000000 */
[----:B------:R3:W-:Y:S01]  /*1fc0*/  UTMALDG.3D.MULTICAST.2CTA [UR8], [UR14], UR4, desc[UR22] ;  /* 0x000016080e0073b4 */ /* 0x0007e20008211804 */
[----:B--2---:R-:W-:Y:S01]  /*1fd0*/  UIADD3 UR34, UPT, UPT, UR34, 0x40, URZ ;  /* 0x0000004022227890 */ /* 0x004fe2000fffe0ff */
[----:B---3--:R-:W-:Y:S01]  /*1fe0*/  UMOV UR4, UR7 ;  /* 0x0000000700047c82 */ /* 0x008fe20008000000 */
[----:B----4-:R-:W-:Y:S10]  /*1ff0*/  BRA.U UP2, `(.L_x_31) ;  /* 0xfffffffd02387547 */ /* 0x010ff4000b83ffff */
.L_x_25:
[----:B------:R-:W-:Y:S01]  /*2000*/  ULEA UR4, UR7, UR6, 0x3 ;  /* 0x0000000607047291 */ /* 0x000fe2000f8e18ff */
[----:B--2---:R-:W-:Y:S01]  /*2010*/  SHF.L.U32 R0, R12, 0x1f, RZ ;  /* 0x0000001f0c007819 */ /* 0x004fe200000006ff */
[----:B------:R-:W-:Y:S01]  /*2020*/  @!P1 SYNCS.ARRIVE.TRANS64.A1T0 RZ, [UR6+0x78], RZ ;  /* 0x000078ffffff99a7 */ /* 0x000fe20008100006 */
[----:B------:R-:W-:-:S06]  /*2030*/  UISETP.GT.AND UP0, UPT, UR42, UR41, UPT ;  /* 0x000000292a00728c */ /* 0x000fcc000bf04270 */
[----:B-1-3--:R1:W2:Y:S03]  /*2040*/  SYNCS.PHASECHK.TRANS64.TRYWAIT P0, [UR4+0x18], R0 ;  /* 0x00001800ff0075a7 */ /* 0x00a2a60008001104 */
[----:B------:R-:W-:Y:S05]  /*2050*/  BRA.U !UP0, `(.L_x_32) ;  /* 0x0000000108d47547 */ /* 0x000fea000b800000 */
[----:B------:R-:W-:Y:S01]  /*2060*/  UIADD3 UR28, UPT, UPT, UR46, UR13, URZ ;  /* 0x0000000d2e1c7290 */ /* 0x000fe2000fffe0ff */
[----:B------:R-:W-:-:S11]  /*2070*/  UMOV UR4, UR7 ;  /* 0x0000000700047c82 */ /* 0x000fd60008000000 */
.L_x_38:
[----:B------:R-:W-:Y:S01]  /*2080*/  ULEA UR17, UR4, UR6, 0x3 ;  /* 0x0000000604117291 */ /* 0x000fe2000f8e18ff */
[----:B--2---:R-:W-:Y:S01]  /*2090*/  @P3 MOV R2, 0x8000 ;  /* 0x0000800000023802 */ /* 0x004fe20000000f00 */
[----:B--2-4-:R-:W-:Y:S10]  /*20a0*/  @P0 BRA `(.L_x_33) ;  /* 0x00000000000c0947 */ /* 0x014ff40003800000 */
[----:B------:R-:W-:-:S04]  /*20b0*/  SHF.L.U32 R3, R12, 0x1f, RZ ;  /* 0x0000001f0c037819 */ /* 0x000fc800000006ff */
[----:B------:R-:W2:Y:S02]  /*20c0*/  SYNCS.PHASECHK.TRANS64.TRYWAIT P0, [UR17+0x18], R3 ;  /* 0x00001803ff0075a7 */ /* 0x000ea40008001111 */
[----:B--2---:R-:W-:Y:S05]  /*20d0*/  @!P0 BRA `(.L_x_34) ;  /* 0x0000006c00a08947 */ /* 0x004fea0003800000 */
.L_x_33:
[----:B------:R2:W-:Y:S01]  /*20e0*/  @P3 SYNCS.ARRIVE.TRANS64 RZ, [UR17], R2 ;  /* 0x00000002ffff39a7 */ /* 0x0005e20008000011 */
[----:B------:R-:W-:-:S04]  /*20f0*/  ULOP3.LUT UR5, UR25, 0x2, URZ, 0xfc, !UPT ;  /* 0x0000000219057892 */ /* 0x000fc8000f8efcff */
[----:B------:R-:W-:-:S09]  /*2100*/  UISETP.NE.AND UP0, UPT, UR5, 0x2, UPT ;  /* 0x000000020500788c */ /* 0x000fd2000bf05270 */
[----:B------:R-:W-:Y:S05]  /*2110*/  BRA.U UP0, `(.L_x_35) ;  /* 0x0000000100047547 */ /* 0x000fea000b800000 */
[----:B------:R-:W-:Y:S05]  /*2120*/  BPT.TRAP 0x1 ;  /* 0x000000040000795c */ /* 0x000fea0000300000 */
.L_x_35:
[----:B------:R-:W-:Y:S04]  /*2130*/  BSSY.RECONVERGENT B0, `(.L_x_36) ;  /* 0x0000003000007945 */ /* 0x000fe80003800200 */
[----:B------:R-:W-:Y:S05]  /*2140*/  @!P2 BRA `(.L_x_37) ;  /* 0x000000000004a947 */ /* 0x000fea0003800000 */
[----:B------:R-:W-:Y:S05]  /*2150*/  BPT.TRAP 0x1 ;  /* 0x000000040000795c */ /* 0x000fea0000300000 */
.L_x_37:
[----:B------:R-:W-:Y:S05]  /*2160*/  BSYNC.RECONVERGENT B0 ;  /* 0x0000000000007941 */ /* 0x000fea0003800200 */
.L_x_36:
[----:B------:R-:W-:Y:S02]  /*2170*/  UIADD3 UR5, UPT, UPT, UR4, 0x1, URZ ;  /* 0x0000000104057890 */ /* 0x000fe4000fffe0ff */
[----:B------:R-:W-:Y:S02]  /*2180*/  USHF.L.U32 UR4, UR4, 0xc, URZ ;  /* 0x0000000c04047899 */ /* 0x000fe400080006ff */
[----:B------:R-:W-:Y:S02]  /*2190*/  UISETP.NE.AND UP0, UPT, UR5, 0x3, UPT ;  /* 0x000000030500788c */ /* 0x000fe4000bf05270 */
[----:B------:R-:W-:Y:S02]  /*21a0*/  USHF.L.U32 UR18, UR13, 0x6, URZ ;  /* 0x000000060d127899 */ /* 0x000fe400080006ff */
[----:B------:R-:W-:Y:S02]  /*21b0*/  USEL UR8, URZ, 0x1, UP0 ;  /* 0x00000001ff087887 */ /* 0x000fe40008000000 */
[----:B------:R-:W-:-:S02]  /*21c0*/  USEL UR7, UR5, URZ, UP0 ;  /* 0x000000ff05077287 */ /* 0x000fc40008000000 */
[----:B------:R-:W-:Y:S02]  /*21d0*/  UIADD3 UR22, UP0, UPT, UR30, 0x180, URZ ;  /* 0x000001801e167890 */ /* 0x000fe4000ff1e0ff */
[----:B------:R-:W-:Y:S01]  /*21e0*/  ULEA UR5, UR7, UR6, 0x3 ;  /* 0x0000000607057291 */ /* 0x000fe2000f8e18ff */
[----:B------:R-:W-:Y:S01]  /*21f0*/  LOP3.LUT R12, R12, UR8, RZ, 0x3c, !PT ;  /* 0x000000080c0c7c12 */ /* 0x000fe2000f8e3cff */
[----:B------:R-:W-:Y:S02]  /*2200*/  UIADD3 UR13, UPT, UPT, UR13, 0x1, URZ ;  /* 0x000000010d0d7890 */ /* 0x000fe4000fffe0ff */
[----:B------:R-:W-:Y:S01]  /*2210*/  UIADD3 UR14, UP1, UPT, UR30, 0x80, URZ ;  /* 0x000000801e0e7890 */ /* 0x000fe2000ff3e0ff */
[----:B-1----:R-:W-:Y:S01]  /*2220*/  SHF.L.U32 R0, R12, 0x1f, RZ ;  /* 0x0000001f0c007819 */ /* 0x002fe200000006ff */
[----:B------:R-:W-:Y:S02]  /*2230*/  UIADD3.X UR23, UPT, UPT, URZ, UR31, URZ, UP0, !UPT ;  /* 0x0000001fff177290 */ /* 0x000fe400087fe4ff */
[----:B------:R-:W-:Y:S01]  /*2240*/  UISETP.NE.AND UP0, UPT, UR13, UR28, UPT ;  /* 0x0000001c0d00728c */ /* 0x000fe2000bf05270 */
[----:B------:R3:W4:Y:S01]  /*2250*/  SYNCS.PHASECHK.TRANS64.TRYWAIT P0, [UR5+0x18], R0 ;  /* 0x00001800ff0075a7 */ /* 0x0007220008001105 */
[----:B------:R-:W-:-:S02]  /*2260*/  ULOP3.LUT UR5, UR27, UR4, URZ, 0xfc, !UPT ;  /* 0x000000041b057292 */ /* 0x000fc4000f8efcff */
[----:B------:R-:W-:Y:S02]  /*2270*/  ULOP3.LUT UR4, UR26, UR4, URZ, 0xfc, !UPT ;  /* 0x000000041a047292 */ /* 0x000fe4000f8efcff */
[----:B------:R-:W-:Y:S02]  /*2280*/  ULEA UR5, UR5, UR6, 0x1 ;  /* 0x0000000605057291 */ /* 0x000fe4000f8e08ff */
[----:B------:R-:W-:Y:S02]  /*2290*/  ULEA UR4, UR4, UR6, 0x1 ;  /* 0x0000000604047291 */ /* 0x000fe4000f8e08ff */
[----:B------:R-:W-:Y:S02]  /*22a0*/  UIADD3 UR16, UPT, UPT, UR5, 0x4300, URZ ;  /* 0x0000430005107890 */ /* 0x000fe4000fffe0ff */
[----:B------:R-:W-:Y:S02]  /*22b0*/  ULOP3.LUT UR17, UR17, 0xfefffff8, URZ, 0xc0, !UPT ;  /* 0xfefffff811117892 */ /* 0x000fe4000f8ec0ff */
[----:B------:R-:W-:-:S02]  /*22c0*/  UIADD3.X UR15, UPT, UPT, URZ, UR31, URZ, UP1, !UPT ;  /* 0x0000001fff0f7290 */ /* 0x000fc40008ffe4ff */
[----:B------:R-:W-:Y:S02]  /*22d0*/  UPRMT UR5, URZ, 0x5410, UR24 ;  /* 0x00005410ff057896 */ /* 0x000fe40008000018 */
[----:B------:R-:W-:Y:S02]  /*22e0*/  UIADD3 UR8, UPT, UPT, UR4, 0xa300, URZ ;  /* 0x0000a30004087890 */ /* 0x000fe4000fffe0ff */
[----:B------:R-:W-:Y:S01]  /*22f0*/  UPRMT UR4, URZ, 0x5410, UR21 ;  /* 0x00005410ff047896 */ /* 0x000fe20008000015 */
[----:B------:R-:W-:Y:S01]  /*2300*/  UMOV UR32, 0x0 ;  /* 0x0000000000207882 */ /* 0x000fe20000000000 */
[----:B------:R-:W-:Y:S01]  /*2310*/  UMOV UR33, 0x10000000 ;  /* 0x1000000000217882 */ /* 0x000fe20000000000 */
[----:B------:R-:W-:Y:S01]  /*2320*/  UMOV UR19, UR35 ;  /* 0x0000002300137c82 */ /* 0x000fe20008000000 */
[----:B------:R-:W-:Y:S01]  /*2330*/  UMOV UR20, UR36 ;  /* 0x0000002400147c82 */ /* 0x000fe20008000000 */
[----:B------:R-:W-:Y:S01]  /*2340*/  UMOV UR12, UR36 ;  /* 0x00000024000c7c82 */ /* 0x000fe20008000000 */
[----:B------:R-:W-:Y:S01]  /*2350*/  UMOV UR9, UR17 ;  /* 0x0000001100097c82 */ /* 0x000fe20008000000 */
[----:B------:R-:W-:Y:S01]  /*2360*/  UMOV UR10, UR18 ;  /* 0x00000012000a7c82 */ /* 0x000fe20008000000 */
[----:B------:R-:W-:Y:S01]  /*2370*/  UTMALDG.3D.MULTICAST.2CTA [UR16], [UR14], UR5, desc[UR32] ;  /* 0x000020100e0073b4 */ /* 0x000fe20008211805 */
[----:B------:R1:W-:Y:S02]  /*2380*/  UTMALDG.3D.MULTICAST.2CTA [UR8], [UR22], UR4, desc[UR32] ;  /* 0x00002008160073b4 */ /* 0x0003e40008211804 */
[----:B-1----:R-:W-:Y:S01]  /*2390*/  UMOV UR4, UR7 ;  /* 0x0000000700047c82 */ /* 0x002fe20008000000 */
[----:B---3--:R-:W-:Y:S05]  /*23a0*/  BRA.U UP0, `(.L_x_38) ;  /* 0xfffffffd00347547 */ /* 0x008fea000b83ffff */
.L_x_32:
[C---:B------:R-:W-:Y:S01]  /*23b0*/  LEA R3, R11.reuse, UR6, 0x3 ;  /* 0x000000060b037c11 */ /* 0x040fe2000f8e18ff */
[----:B------:R-:W-:Y:S01]  /*23c0*/  NOP ;  /* 0x0000000000007918 */ /* 0x000fe20000000000 */
[----:B-1----:R-:W-:Y:S02]  /*23d0*/  SHF.L.U32 R0, R10, 0x1f, RZ ;  /* 0x0000001f0a007819 */ /* 0x002fe400000006ff */
[----:B------:R-:W-:Y:S02]  /*23e0*/  LEA R4, R11, UR6, 0x4 ;  /* 0x000000060b047c11 */ /* 0x000fe4000f8e20ff */
[----:B--2-4-:R-:W1:Y:S02]  /*23f0*/  SYNCS.PHASECHK.TRANS64.TRYWAIT P0, [R3+URZ+0x80], R0 ;  /* 0x00008000030075a7 */ /* 0x014e6400080011ff */
[----:B-1----:R-:W-:Y:S05]  /*2400*/  @!P0 BRA `(.L_x_39) ;  /* 0x0000006800ec8947 */ /* 0x002fea0003800000 */
.L_x_151:
[----:B------:R-:W2:Y:S01]  /*2410*/  LDS.128 R4, [R4+0x110] ;  /* 0x0001100004047984 */ /* 0x000ea20000000c00 */
[----:B------:R-:W-:Y:S01]  /*2420*/  UISETP.GE.AND UP0, UPT, UR45, 0x1, UPT ;  /* 0x000000012d00788c */ /* 0x000fe2000bf06270 */
[----:B------:R-:W-:Y:S01]  /*2430*/  @!PT LDS RZ, [RZ] ;  /* 0x00000000fffff984 */ /* 0x000fe20000000800 */
[----:B------:R-:W-:Y:S01]  /*2440*/  @!PT LDS RZ, [RZ] ;  /* 0x00000000fffff984 */ /* 0x000fe20000000800 */
[----:B------:R-:W-:Y:S01]  /*2450*/  @!PT LDS RZ, [RZ] ;  /* 0x00000000fffff984 */ /* 0x000fe20000000800 */
[----:B------:R-:W-:Y:S01]  /*2460*/  @!PT LDS RZ, [RZ] ;  /* 0x00000000fffff984 */ /* 0x000fe20000000800 */
[----:B------:R3:W-:Y:S06]  /*2470*/  MEMBAR.ALL.CTA ;  /* 0x0000000000007992 */ /* 0x0007ec0000008000 */
[----:B---3--:R-:W3:Y:S01]  /*2480*/  FENCE.VIEW.ASYNC.S ;  /* 0x00000000000073c6 */ /* 0x008ee20000000000 */
[----:B--2---:R-:W-:-:S13]  /*2490*/  LOP3.LUT P0, RZ, R6, 0x1, RZ, 0xc0, !PT ;  /* 0x0000000106ff7812 */ /* 0x004fda000780c0ff */
[----:B---3--:R-:W-:Y:S01]  /*24a0*/  VOTEU.ANY UP1, P0 ;  /* 0x0000000000ff7886 */ /* 0x008fe20000020100 */
[----:B------:R-:W-:-:S13]  /*24b0*/  PLOP3.LUT P0, PT, PT, PT, UP1, 0x80, 0x8 ;  /* 0x000000000008781c */ /* 0x000fda0003f0f018 */
[----:B-1----:R-:W-:Y:S02]  /*24c0*/  @P0 LOP3.LUT R0, R5, 0xffff, RZ, 0xc0, !PT ;  /* 0x0000ffff05000812 */ /* 0x002fe400078ec0ff */
[----:B------:R-:W-:Y:S02]  /*24d0*/  @P0 MOV R2, R4 ;  /* 0x0000000400020202 */ /* 0x000fe40000000f00 */
[----:B------:R-:W-:Y:S01]  /*24e0*/  @P0 R2UR UR5, R0 ;  /* 0x00000000000502ca */ /* 0x000fe200000e0000 */
[----:B------:R-:W-:Y:S01]  /*24f0*/  VIADD R0, R3, 0x90 ;  /* 0x0000009003007836 */ /* 0x000fe20000000000 */
[----:B------:R-:W-:Y:S02]  /*2500*/  @P0 SHF.R.U32.HI R4, RZ, 0x10, R5 ;  /* 0x00000010ff040819 */ /* 0x000fe40000011605 */
[----:B------:R-:W-:Y:S02]  /*2510*/  @P0 R2UR UR8, R2 ;  /* 0x00000000020802ca */ /* 0x000fe400000e0000 */
[----:B------:R-:W-:-:S02]  /*2520*/  PRMT R0, RZ, 0x654, R0 ;  /* 0x00000654ff007816 */ /* 0x000fc40000000000 */
[----:B------:R-:W-:Y:S02]  /*2530*/  @P0 R2UR UR4, R4 ;  /* 0x00000000040402ca */ /* 0x000fe400000e0000 */
[----:B------:R1:W-:Y:S03]  /*2540*/  SYNCS.ARRIVE.TRANS64.RED.A1T0 RZ, [R0+URZ], RZ ;  /* 0x000000ff00ff79a7 */ /* 0x0003e600081004ff */
[----:B------:R-:W-:-:S04]  /*2550*/  @UP1 UMOV UR37, UR5 ;  /* 0x0000000500251c82 */ /* 0x000fc80008000000 */
[----:B------:R-:W-:-:S04]  /*2560*/  @UP1 UMOV UR38, UR8 ;  /* 0x0000000800261c82 */ /* 0x000fc80008000000 */
[----:B------:R-:W-:Y:S01]  /*2570*/  @UP1 UMOV UR36, UR4 ;  /* 0x0000000400241c82 */ /* 0x000fe20008000000 */
[----:B------:R-:W-:Y:S05]  /*2580*/  BRA.U !UP0, `(.L_x_40) ;  /* 0x0000000108d47547 */ /* 0x000fea000b800000 */
[----:B------:R-:W2:Y:S01]  /*2590*/  LDCU.128 UR12, c[0x0][0xb10] ;  /* 0x00016200ff0c77ac */ /* 0x000ea20008000c00 */
[----:B------:R-:W3:Y:S01]  /*25a0*/  LDCU UR28, c[0x0][0xb20] ;  /* 0x00016400ff1c77ac */ /* 0x000ee20008000800 */
[----:B------:R-:W4:Y:S01]  /*25b0*/  LDCU UR20, c[0x0][0xb0c] ;  /* 0x00016180ff1477ac */ /* 0x000f220008000800 */
[----:B------:R-:W1:Y:S01]  /*25c0*/  LDCU.64 UR10, c[0x0][0xb28] ;  /* 0x00016500ff0a77ac */ /* 0x000e620008000a00 */
[----:B------:R-:W-:Y:S02]  /*25d0*/  UISETP.NE.AND UP3, UPT, UR45, 0x1, UPT ;  /* 0x000000012d00788c */ /* 0x000fe4000bf65270 */
[----:B--2---:R-:W-:Y:S02]  /*25e0*/  UIMAD.WIDE.U32 UR8, UR39, UR15, URZ ;  /* 0x0000000f270872a5 */ /* 0x004fe4000f8e00ff */
[----:B------:R-:W-:Y:S02]  /*25f0*/  UIMAD.WIDE.U32 UR4, UR40, UR12, URZ ;  /* 0x0000000c280472a5 */ /* 0x000fe4000f8e00ff */
[----:B------:R-:W-:-:S02]  /*2600*/  UISETP.NE.AND UP0, UPT, UR14, 0x1, UPT ;  /* 0x000000010e00788c */ /* 0x000fc4000bf05270 */
[----:B------:R-:W-:Y:S01]  /*2610*/  UIMAD.WIDE.U32 UR22, UR37, UR15, URZ ;  /* 0x0000000f251672a5 */ /* 0x000fe2000f8e00ff */
[----:B------:R-:W-:Y:S02]  /*2620*/  UMOV UR8, UR9 ;  /* 0x0000000900087c82 */ /* 0x000fe40008000000 */
[----:B------:R-:W-:Y:S01]  /*2630*/  UMOV UR4, UR5 ;  /* 0x0000000500047c82 */ /* 0x000fe20008000000 */
[----:B---3--:R-:W-:Y:S02]  /*2640*/  USHF.R.U32.HI UR8, URZ, UR28, UR8 ;  /* 0x0000001cff087299 */ /* 0x008fe40008011608 */
[----:B----4-:R-:W-:Y:S02]  /*2650*/  UISETP.NE.AND UP2, UPT, UR20, 0x1, UPT ;  /* 0x000000011400788c */ /* 0x010fe4000bf45270 */
[----:B------:R-:W-:Y:S02]  /*2660*/  USHF.R.U32.HI UR4, URZ, UR13, UR4 ;  /* 0x0000000dff047299 */ /* 0x000fe40008011604 */
[----:B------:R-:W-:-:S02]  /*2670*/  USEL UR5, UR39, UR8, !UP0 ;  /* 0x0000000827057287 */ /* 0x000fc4000c000000 */
[----:B------:R-:W-:Y:S02]  /*2680*/  USEL UR8, UR40, UR4, !UP2 ;  /* 0x0000000428087287 */ /* 0x000fe4000d000000 */
[----:B-1----:R-:W-:Y:S01]  /*2690*/  UIMAD.WIDE.U32 UR16, UR5, UR10, URZ ;  /* 0x0000000a051072a5 */ /* 0x002fe2000f8e00ff */
[----:B------:R-:W-:Y:S01]  /*26a0*/  UMOV UR4, UR23 ;  /* 0x0000001700047c82 */ /* 0x000fe20008000000 */
[----:B------:R-:W-:Y:S02]  /*26b0*/  UIMAD.WIDE.U32 UR18, UR38, UR12, URZ ;  /* 0x0000000c261272a5 */ /* 0x000fe4000f8e00ff */
[----:B------:R-:W-:-:S03]  /*26c0*/  UIMAD.WIDE.U32 UR22, UR8, UR10, URZ ;  /* 0x0000000a081672a5 */ /* 0x000fc6000f8e00ff */
[----:B------:R-:W-:Y:S01]  /*26d0*/  UMOV UR16, UR17 ;  /* 0x0000001100107c82 */ /* 0x000fe20008000000 */
[----:B------:R-:W-:Y:S02]  /*26e0*/  USHF.R.U32.HI UR4, URZ, UR28, UR4 ;  /* 0x0000001cff047299 */ /* 0x000fe40008011604 */
[----:B------:R-:W-:Y:S01]  /*26f0*/  @UP3 USHF.R.U32.HI UR5, URZ, UR11, UR16 ;  /* 0x0000000bff053299 */ /* 0x000fe20008011610 */
[----:B------:R-:W-:Y:S01]  /*2700*/  UMOV UR18, UR19 ;  /* 0x0000001300127c82 */ /* 0x000fe20008000000 */
[----:B------:R-:W-:Y:S01]  /*2710*/  UMOV UR22, UR23 ;  /* 0x0000001700167c82 */ /* 0x000fe20008000000 */
[----:B------:R-:W-:Y:S02]  /*2720*/  USHF.R.U32.HI UR13, URZ, UR13, UR18 ;  /* 0x0000000dff0d7299 */ /* 0x000fe40008011612 */
[----:B------:R-:W-:Y:S02]  /*2730*/  USEL UR4, UR37, UR4, !UP0 ;  /* 0x0000000425047287 */ /* 0x000fe4000c000000 */
[----:B------:R-:W-:-:S02]  /*2740*/  @UP3 USHF.R.U32.HI UR8, URZ, UR11, UR22 ;  /* 0x0000000bff083299 */ /* 0x000fc40008011616 */
[----:B------:R-:W-:Y:S02]  /*2750*/  UIMAD UR9, UR45, UR5, URZ ;  /* 0x000000052d0972a4 */ /* 0x000fe4000f8e02ff */
[----:B------:R-:W-:Y:S02]  /*2760*/  USEL UR5, UR38, UR13, !UP2 ;  /* 0x0000000d26057287 */ /* 0x000fe4000d000000 */
[----:B------:R-:W-:Y:S02]  /*2770*/  UIMAD UR12, UR45, UR8, URZ ;  /* 0x000000082d0c72a4 */ /* 0x000fe4000f8e02ff */
[----:B------:R-:W-:Y:S02]  /*2780*/  UISETP.GE.AND UP0, UPT, UR4, UR9, UPT ;  /* 0x000000090400728c */ /* 0x000fe4000bf06270 */
[----:B------:R-:W-:Y:S02]  /*2790*/  UIMAD.WIDE.U32 UR16, UR4, UR10, URZ ;  /* 0x0000000a041072a5 */ /* 0x000fe4000f8e00ff */
[----:B------:R-:W-:-:S02]  /*27a0*/  UISETP.GE.OR UP0, UPT, UR5, UR12, UP0 ;  /* 0x0000000c0500728c */ /* 0x000fc40008706670 */
        /* <DEDUP_REMOVED lines=19> */
.L_x_40:
[----:B------:R-:W2:Y:S02]  /*28e0*/  LDCU UR4, c[0x0][0xb30] ;  /* 0x00016600ff0477ac */ /* 0x000ea40008000800 */
[----:B--2---:R-:W-:-:S09]  /*28f0*/  UISETP.NE.AND UP0, UPT, UR4, 0x1, UPT ;  /* 0x000000010400788c */ /* 0x004fd2000bf05270 */
        /* <DEDUP_REMOVED lines=14> */
[----:B------:R-:W-:Y:S02]  /*29e0*/  UIADD3 UR8, UPT, UPT, UR5, -UR4, URZ ;  /* 0x8000000405087290 */ /* 0x000fe4000fffe0ff */
[----:B------:R-:W-:Y:S02]  /*29f0*/  UIADD3 UR4, UPT, UPT, -UR5, UR4, URZ ;  /* 0x0000000405047290 */ /* 0x000fe4000fffe1ff */
[----:B------:R-:W-:Y:S02]  /*2a00*/  UIMAD UR37, UR8, UR14, UR37 ;  /* 0x0000000e082572a4 */ /* 0x000fe4000f8e0225 */
[----:B------:R-:W-:-:S12]  /*2a10*/  UIMAD UR38, UR4, UR10, UR38 ;  /* 0x0000000a042672a4 */ /* 0x000fd8000f8e0226 */
.L_x_41:
[----:B------:R-:W-:Y:S01]  /*2a20*/  VIADD R11, R11, 0x1 ;  /* 0x000000010b0b7836 */ /* 0x000fe20000000000 */
[----:B------:R-:W-:Y:S01]  /*2a30*/  R2UR UR4, R52 ;  /* 0x00000000340472ca */ /* 0x000fe200000e0000 */
[----:B------:R-:W-:Y:S01]  /*2a40*/  UIADD3 UR20, UPT, UPT, UR38, UR63, URZ ;  /* 0x0000003f26147290 */ /* 0x000fe2000fffe0ff */
[----:B------:R-:W-:Y:S02]  /*2a50*/  PLOP3.LUT P1, PT, PT, PT, PT, 0x80, 0x8 ;  /* 0x000000000008781c */ /* 0x000fe40003f2f070 */
[----:B------:R-:W-:-:S04]  /*2a60*/  ISETP.NE.AND P0, PT, R11, 0x2, PT ;  /* 0x000000020b00780c */ /* 0x000fc80003f05270 */
[----:B-1----:R-:W-:Y:S02]  /*2a70*/  SEL R0, RZ, 0x1, P0 ;  /* 0x00000001ff007807 */ /* 0x002fe40000000000 */
[----:B------:R-:W-:Y:S02]  /*2a80*/  SEL R11, R11, RZ, P0 ;  /* 0x000000ff0b0b7207 */ /* 0x000fe40000000000 */
[----:B------:R-:W-:Y:S01]  /*2a90*/  LOP3.LUT R10, R10, R0, RZ, 0x3c, !PT ;  /* 0x000000000a0a7212 */ /* 0x000fe200078e3cff */
[----:B------:R-:W-:Y:S01]  /*2aa0*/  UIADD3 UR28, UPT, UPT, UR37, UR4, URZ ;  /* 0x00000004251c7290 */ /* 0x000fe2000fffe0ff */
[----:B------:R-:W-:Y:S11]  /*2ab0*/  BRA.U UP1, `(.L_x_42) ;  /* 0xfffffff101087547 */ /* 0x000ff6000b83ffff */
[----:B------:R-:W-:Y:S01]  /*2ac0*/  UIADD3 UR6, UPT, UPT, UR6, 0x18, URZ ;  /* 0x0000001806067890 */ /* 0x000fe2000fffe0ff */
[----:B------:R-:W-:-:S03]  /*2ad0*/  SHF.L.U32 R2, R12, 0x1f, RZ ;  /* 0x0000001f0c027819 */ /* 0x000fc600000006ff */
[----:B------:R-:W-:-:S09]  /*2ae0*/  ULEA UR4, UR7, UR6, 0x3 ;  /* 0x0000000607047291 */ /* 0x000fd2000f8e18ff */
[----:B------:R-:W1:Y:S02]  /*2af0*/  SYNCS.PHASECHK.TRANS64.TRYWAIT P0, [UR4], R2 ;  /* 0x00000002ff0075a7 */ /* 0x000e640008001104 */
[----:B-1----:R-:W-:Y:S05]  /*2b00*/  @!P0 BRA `(.L_x_43) ;  /* 0x0000006400408947 */ /* 0x002fea0003800000 */
.L_x_153:
[----:B------:R-:W-:-:S04]  /*2b10*/  UIADD3 UR4, UPT, UPT, UR7, 0x1, URZ ;  /* 0x0000000107047890 */ /* 0x000fc8000fffe0ff */
[----:B------:R-:W-:-:S04]  /*2b20*/  UISETP.NE.AND UP0, UPT, UR4, 0x3, UPT ;  /* 0x000000030400788c */ /* 0x000fc8000bf05270 */
[----:B------:R-:W-:Y:S02]  /*2b30*/  USEL UR7, URZ, 0x1, UP0 ;  /* 0x00000001ff077887 */ /* 0x000fe40008000000 */
[----:B------:R-:W-:-:S04]  /*2b40*/  USEL UR4, UR4, URZ, UP0 ;  /* 0x000000ff04047287 */ /* 0x000fc80008000000 */
[----:B------:R-:W-:Y:S01]  /*2b50*/  ULEA UR5, UR4, UR6, 0x3 ;  /* 0x0000000604057291 */ /* 0x000fe2000f8e18ff */
[----:B------:R-:W-:-:S04]  /*2b60*/  LOP3.LUT R12, R12, UR7, RZ, 0x3c, !PT ;  /* 0x000000070c0c7c12 */ /* 0x000fc8000f8e3cff */
[----:B-1----:R-:W-:-:S04]  /*2b70*/  SHF.L.U32 R2, R12, 0x1f, RZ ;  /* 0x0000001f0c027819 */ /* 0x002fc800000006ff */
[----:B------:R-:W1:Y:S02]  /*2b80*/  SYNCS.PHASECHK.TRANS64.TRYWAIT P0, [UR5], R2 ;  /* 0x00000002ff0075a7 */ /* 0x000e640008001105 */
[----:B-1----:R-:W-:Y:S05]  /*2b90*/  @!P0 BRA `(.L_x_44) ;  /* 0x0000006400348947 */ /* 0x002fea0003800000 */
.L_x_155:
[----:B------:R-:W-:-:S04]  /*2ba0*/  UIADD3 UR4, UPT, UPT, UR4, 0x1, URZ ;  /* 0x0000000104047890 */ /* 0x000fc8000fffe0ff */
[----:B------:R-:W-:-:S04]  /*2bb0*/  UISETP.NE.AND UP0, UPT, UR4, 0x3, UPT ;  /* 0x000000030400788c */ /* 0x000fc8000bf05270 */
[----:B------:R-:W-:Y:S02]  /*2bc0*/  USEL UR5, URZ, 0x1, UP0 ;  /* 0x00000001ff057887 */ /* 0x000fe40008000000 */
[----:B------:R-:W-:-:S04]  /*2bd0*/  USEL UR4, UR4, URZ, UP0 ;  /* 0x000000ff04047287 */ /* 0x000fc80008000000 */
[----:B------:R-:W-:Y:S01]  /*2be0*/  ULEA UR4, UR4, UR6, 0x3 ;  /* 0x0000000604047291 */ /* 0x000fe2000f8e18ff */
[----:B-1----:R-:W-:-:S04]  /*2bf0*/  LOP3.LUT R2, R12, UR5, RZ, 0x3c, !PT ;  /* 0x000000050c027c12 */ /* 0x002fc8000f8e3cff */
[----:B------:R-:W-:Y:S01]  /*2c00*/  SHF.L.U32 R2, R2, 0x1f, RZ ;  /* 0x0000001f02027819 */ /* 0x000fe200000006ff */
[----:B------:R-:W-:-:S07]  /*2c10*/  IMAD.U32 R0, RZ, RZ, UR4 ;  /* 0x00000004ff007e24 */ /* 0x000fce000f8e00ff */
.L_x_45:
[----:B-1----:R1:W2:Y:S02]  /*2c20*/  SYNCS.PHASECHK.TRANS64.TRYWAIT P0, [R0+URZ], R2 ;  /* 0x00000002000075a7 */ /* 0x0022a400080011ff */
[----:B--2---:R-:W-:Y:S05]  /*2c30*/  @!P0 NANOSLEEP.SYNCS 0x989680 ;  /* 0x009896800000895d */ /* 0x004fea0003900000 */
[----:B------:R-:W2:Y:S02]  /*2c40*/  @!P0 SYNCS.PHASECHK.TRANS64 P0, [R0+URZ], R2 ;  /* 0x00000002000085a7 */ /* 0x000ea400080010ff */
[----:B--2---:R-:W-:Y:S05]  /*2c50*/  @P0 EXIT ;  /* 0x000000000000094d */ /* 0x004fea0003800000 */
[----:B------:R-:W-:Y:S05]  /*2c60*/  BRA `(.L_x_45) ;  /* 0xfffffffc00ec7947 */ /* 0x000fea000383ffff */
.L_x_22:
[----:B------:R-:W-:-:S04]  /*2c70*/  UISETP.NE.AND UP0, UPT, UR47, URZ, UPT ;  /* 0x000000ff2f00728c */ /* 0x000fc8000bf05270 */
[----:B------:R-:W-:-:S09]  /*2c80*/  UISETP.NE.OR UP0, UPT, UR25, 0x1, UP0 ;  /* 0x000000011900788c */ /* 0x000fd20008705670 */
[----:B------:R-:W-:Y:S05]  /*2c90*/  BRA.U UP0, `(.L_x_46) ;  /* 0x0000000500487547 */ /* 0x000fea000b800000 */
[----:B------:R-:W-:Y:S01]  /*2ca0*/  ISETP.GE.U32.AND P2, PT, R0, 0x8, PT ;  /* 0x000000080000780c */ /* 0x000fe20003f46070 */
[----:B------:R-:W-:Y:S01]  /*2cb0*/  IMAD.MOV.U32 R12, RZ, RZ, 0x1 ;  /* 0x00000001ff0c7424 */ /* 0x000fe200078e00ff */
[----:B------:R-:W-:Y:S02]  /*2cc0*/  CS2R R10, SRZ ;  /* 0x00000000000a7805 */ /* 0x000fe4000001ff00 */
[----:B------:R-:W-:Y:S01]  /*2cd0*/  CS2R R8, SRZ ;  /* 0x0000000000087805 */ /* 0x000fe2000001ff00 */
[----:B------:R-:W-:Y:S01]  /*2ce0*/  UMOV UR6, 0x400 ;  /* 0x0000040000067882 */ /* 0x000fe20000000000 */
[----:B------:R-:W-:Y:S01]  /*2cf0*/  UMOV UR5, URZ ;  /* 0x000000ff00057c82 */ /* 0x000fe20008000000 */
[----:B------:R-:W-:-:S12]  /*2d00*/  ULEA UR6, UR47, UR6, 0x18 ;  /* 0x000000062f067291 */ /* 0x000fd8000f8ec0ff */
.L_x_50:
[----:B------:R-:W-:Y:S02]  /*2d10*/  LEA R2, R8, UR6, 0x3 ;  /* 0x0000000608027c11 */ /* 0x000fe4000f8e18ff */
[----:B------:R-:W-:-:S03]  /*2d20*/  SHF.L.U32 R4, R9, 0x1f, RZ ;  /* 0x0000001f09047819 */ /* 0x000fc600000006ff */
[----:B------:R-:W-:Y:S01]  /*2d30*/  VIADD R5, R2, 0xf0 ;  /* 0x000000f002057836 */ /* 0x000fe20000000000 */
[----:B------:R-:W2:Y:S02]  /*2d40*/  SYNCS.PHASECHK.TRANS64.TRYWAIT P0, [R2+URZ+0xe0], R4 ;  /* 0x0000e004020075a7 */ /* 0x000ea400080011ff */
[----:B--2---:R-:W-:Y:S05]  /*2d50*/  @!P0 BRA `(.L_x_47) ;  /* 0x0000006000dc8947 */ /* 0x004fea0003800000 */
.L_x_156:
[----:B------:R-:W-:Y:S01]  /*2d60*/  ULEA UR4, UR5, UR6, 0x3 ;  /* 0x0000000605047291 */ /* 0x000fe2000f8e18ff */
[----:B--2---:R-:W-:Y:S01]  /*2d70*/  PRMT R2, RZ, 0x654, R5 ;  /* 0x00000654ff027816 */ /* 0x004fe20000000005 */
[----:B------:R-:W-:Y:S01]  /*2d80*/  @!P2 IMAD.MOV.U32 R4, RZ, RZ, 0x10 ;  /* 0x00000010ff04a424 */ /* 0x000fe200078e00ff */
[----:B------:R-:W-:Y:S01]  /*2d90*/  SHF.L.U32 R5, R12, 0x1f, RZ ;  /* 0x0000001f0c057819 */ /* 0x000fe200000006ff */
[----:B------:R-:W-:Y:S01]  /*2da0*/  UIADD3 UR7, UPT, UPT, UR4, 0x80, URZ ;  /* 0x0000008004077890 */ /* 0x000fe2000fffe0ff */
[----:B------:R2:W-:Y:S05]  /*2db0*/  SYNCS.ARRIVE.TRANS64.RED.A1T0 RZ, [R2+URZ], RZ ;  /* 0x000000ff02ff79a7 */ /* 0x0005ea00081004ff */
[----:B------:R-:W-:Y:S01]  /*2dc0*/  IMAD.U32 R6, RZ, RZ, UR7 ;  /* 0x00000007ff067e24 */ /* 0x000fe2000f8e00ff */
[----:B------:R-:W3:Y:S04]  /*2dd0*/  SYNCS.PHASECHK.TRANS64.TRYWAIT P0, [UR4+0x90], R5 ;  /* 0x00009005ff0075a7 */ /* 0x000ee80008001104 */
[----:B------:R-:W-:Y:S01]  /*2de0*/  PRMT R6, R0, 0x654, R6 ;  /* 0x0000065400067816 */ /* 0x000fe20000000006 */
[----:B--23--:R-:W-:Y:S06]  /*2df0*/  @!P0 BRA `(.L_x_48) ;  /* 0x0000006000c88947 */ /* 0x00cfec0003800000 */
.L_x_158:
[----:B------:R-:W-:Y:S01]  /*2e00*/  ULEA UR8, UR5, UR6, 0x4 ;  /* 0x0000000605087291 */ /* 0x000fe2000f8e20ff */
[----:B------:R-:W-:Y:S01]  /*2e10*/  SEL R3, R6, R3, !P2 ;  /* 0x0000000306037207 */ /* 0x000fe20005000000 */
[----:B------:R-:W-:Y:S01]  /*2e20*/  UIADD3 UR9, UPT, UPT, UR4, 0x80, URZ ;  /* 0x0000008004097890 */ /* 0x000fe2000fffe0ff */
[----:B--2---:R-:W-:Y:S01]  /*2e30*/  LEA R2, R11, UR6, 0x3 ;  /* 0x000000060b027c11 */ /* 0x004fe2000f8e18ff */
[----:B------:R-:W-:Y:S01]  /*2e40*/  UIADD3 UR8, UPT, UPT, UR8, 0x110, URZ ;  /* 0x0000011008087890 */ /* 0x000fe2000fffe0ff */
[----:B------:R2:W-:Y:S01]  /*2e50*/  @!P2 SYNCS.ARRIVE.TRANS64.RED RZ, [R3+URZ], R4 ;  /* 0x0000000403ffa9a7 */ /* 0x0005e200080004ff */
[----:B------:R-:W-:Y:S01]  /*2e60*/  UIADD3 UR4, UPT, UPT, UR5, 0x1, URZ ;  /* 0x0000000105047890 */ /* 0x000fe2000fffe0ff */
[----:B------:R-:W-:-:S03]  /*2e70*/  VIADD R8, R8, 0x1 ;  /* 0x0000000108087836 */ /* 0x000fc60000000000 */
[----:B------:R-:W-:Y:S02]  /*2e80*/  UISETP.NE.AND UP0, UPT, UR4, 0x2, UPT ;  /* 0x000000020400788c */ /* 0x000fe4000bf05270 */
[----:B------:R-:W-:Y:S01]  /*2e90*/  ISETP.NE.AND P0, PT, R8, 0x2, PT ;  /* 0x000000020800780c */ /* 0x000fe20003f05270 */
[----:B------:R-:W-:Y:S06]  /*2ea0*/  UGETNEXTWORKID.BROADCAST [UR8], [UR9] ;  /* 0x00000000080073ca */ /* 0x000fec0008000100 */
[----:B------:R-:W-:Y:S02]  /*2eb0*/  USEL UR7, URZ, 0x1, UP0 ;  /* 0x00000001ff077887 */ /* 0x000fe40008000000 */
[----:B------:R-:W-:-:S04]  /*2ec0*/  USEL UR5, UR4, URZ, UP0 ;  /* 0x000000ff04057287 */ /* 0x000fc80008000000 */
[----:B------:R-:W-:Y:S02]  /*2ed0*/  LOP3.LUT R12, R12, UR7, RZ, 0x3c, !PT ;  /* 0x000000070c0c7c12 */ /* 0x000fe4000f8e3cff */
[----:B--2---:R-:W-:-:S04]  /*2ee0*/  SHF.L.U32 R4, R10, 0x1f, RZ ;  /* 0x0000001f0a047819 */ /* 0x004fc800000006ff */
[----:B------:R-:W2:Y:S02]  /*2ef0*/  SYNCS.PHASECHK.TRANS64.TRYWAIT P1, [R2+URZ+0x80], R4 ;  /* 0x00008004020075a7 */ /* 0x000ea400080211ff */
[----:B--2---:R-:W-:Y:S05]  /*2f00*/  @!P1 BRA `(.L_x_49) ;  /* 0x00000060009c9947 */ /* 0x004fea0003800000 */
.L_x_159:
[C---:B--2---:R-:W-:Y:S01]  /*2f10*/  LEA R4, R11.reuse, UR6, 0x4 ;  /* 0x000000060b047c11 */ /* 0x044fe2000f8e20ff */
[----:B------:R-:W-:Y:S01]  /*2f20*/  VIADD R2, R2, 0x90 ;  /* 0x0000009002027836 */ /* 0x000fe20000000000 */
[----:B------:R-:W-:Y:S01]  /*2f30*/  SEL R8, R8, RZ, P0 ;  /* 0x000000ff08087207 */ /* 0x000fe20000000000 */
[----:B------:R-:W-:-:S03]  /*2f40*/  VIADD R11, R11, 0x1 ;  /* 0x000000010b0b7836 */ /* 0x000fc60000000000 */
[----:B------:R-:W2:Y:S01]  /*2f50*/  LDS.128 R4, [R4+0x110] ;  /* 0x0001100004047984 */ /* 0x000ea20000000c00 */
[----:B------:R-:W-:Y:S02]  /*2f60*/  PRMT R2, RZ, 0x654, R2 ;  /* 0x00000654ff027816 */ /* 0x000fe40000000002 */
[C---:B------:R-:W-:Y:S01]  /*2f70*/  ISETP.NE.AND P1, PT, R11.reuse, 0x2, PT ;  /* 0x000000020b00780c */ /* 0x040fe20003f25270 */
[----:B------:R-:W-:Y:S01]  /*2f80*/  @!PT LDS RZ, [RZ] ;  /* 0x00000000fffff984 */ /* 0x000fe20000000800 */
[----:B------:R-:W-:Y:S01]  /*2f90*/  @!PT LDS RZ, [RZ] ;  /* 0x00000000fffff984 */ /* 0x000fe20000000800 */
[----:B------:R-:W-:Y:S01]  /*2fa0*/  @!PT LDS RZ, [RZ] ;  /* 0x00000000fffff984 */ /* 0x000fe20000000800 */
[----:B------:R-:W-:Y:S01]  /*2fb0*/  @!PT LDS RZ, [RZ] ;  /* 0x00000000fffff984 */ /* 0x000fe20000000800 */
[----:B------:R3:W-:Y:S06]  /*2fc0*/  MEMBAR.ALL.CTA ;  /* 0x0000000000007992 */ /* 0x0007ec0000008000 */
[----:B---3--:R-:W3:Y:S01]  /*2fd0*/  FENCE.VIEW.ASYNC.S ;  /* 0x00000000000073c6 */ /* 0x008ee20000000000 */
[----:B------:R-:W-:Y:S01]  /*2fe0*/  SEL R11, R11, RZ, P1 ;  /* 0x000000ff0b0b7207 */ /* 0x000fe20000800000 */
[----:B---3--:R3:W-:Y:S01]  /*2ff0*/  SYNCS.ARRIVE.TRANS64.RED.A1T0 RZ, [R2+URZ], RZ ;  /* 0x000000ff02ff79a7 */ /* 0x0087e200081004ff */
[----:B--2---:R-:W-:-:S02]  /*3000*/  LOP3.LUT P3, RZ, R6, 0x1, RZ, 0xc0, !PT ;  /* 0x0000000106ff7812 */ /* 0x004fc4000786c0ff */
[----:B------:R-:W-:-:S04]  /*3010*/  SEL R4, RZ, 0x1, P1 ;  /* 0x00000001ff047807 */ /* 0x000fc80000800000 */
[----:B------:R-:W-:Y:S02]  /*3020*/  LOP3.LUT R10, R10, R4, RZ, 0x3c, !PT ;  /* 0x000000040a0a7212 */ /* 0x000fe400078e3cff */
[----:B---3--:R-:W-:-:S04]  /*3030*/  SEL R2, RZ, 0x1, P0 ;  /* 0x00000001ff027807 */ /* 0x008fc80000000000 */
[----:B------:R-:W-:Y:S01]  /*3040*/  LOP3.LUT R9, R9, R2, RZ, 0x3c, !PT ;  /* 0x0000000209097212 */ /* 0x000fe200078e3cff */
[----:B------:R-:W-:Y:S06]  /*3050*/  @P3 BRA `(.L_x_50) ;  /* 0xfffffffc002c3947 */ /* 0x000fec000383ffff */
[----:B------:R-:W-:Y:S01]  /*3060*/  ULEA UR4, UR5, UR6, 0x3 ;  /* 0x0000000605047291 */ /* 0x000fe2000f8e18ff */
[----:B------:R-:W-:-:S08]  /*3070*/  SHF.L.U32 R2, R12, 0x1f, RZ ;  /* 0x0000001f0c027819 */ /* 0x000fd000000006ff */
[----:B------:R-:W2:Y:S02]  /*3080*/  SYNCS.PHASECHK.TRANS64 P0, [UR4+0x90], R2 ;  /* 0x00009002ff0075a7 */ /* 0x000ea40008001004 */
[----:B--2---:R-:W-:Y:S05]  /*3090*/  @P0 BRA `(.L_x_51) ;  /* 0x0000000000080947 */ /* 0x004fea0003800000 */
[----:B------:R-:W2:Y:S02]  /*30a0*/  SYNCS.PHASECHK.TRANS64.TRYWAIT P0, [UR4+0x90], R2 ;  /* 0x00009002ff0075a7 */ /* 0x000ea40008001104 */
[----:B--2---:R-:W-:Y:S05]  /*30b0*/  @!P0 BRA `(.L_x_52) ;  /* 0x0000006000448947 */ /* 0x004fea0003800000 */
.L_x_51:
[----:B------:R-:W-:-:S04]  /*30c0*/  UIADD3 UR7, UPT, UPT, UR5, 0x1, URZ ;  /* 0x0000000105077890 */ /* 0x000fc8000fffe0ff */
[----:B------:R-:W-:-:S04]  /*30d0*/  UISETP.NE.AND UP0, UPT, UR7, 0x2, UPT ;  /* 0x000000020700788c */ /* 0x000fc8000bf05270 */
[----:B------:R-:W-:Y:S02]  /*30e0*/  USEL UR8, URZ, 0x1, UP0 ;  /* 0x00000001ff087887 */ /* 0x000fe40008000000 */
[----:B------:R-:W-:-:S04]  /*30f0*/  USEL UR7, UR7, URZ, UP0 ;  /* 0x000000ff07077287 */ /* 0x000fc80008000000 */
[----:B------:R-:W-:Y:S01]  /*3100*/  ULEA UR7, UR7, UR6, 0x3 ;  /* 0x0000000607077291 */ /* 0x000fe2000f8e18ff */
[----:B--2---:R-:W-:-:S04]  /*3110*/  LOP3.LUT R2, R12, UR8, RZ, 0x3c, !PT ;  /* 0x000000080c027c12 */ /* 0x004fc8000f8e3cff */
[----:B------:R-:W-:-:S04]  /*3120*/  SHF.L.U32 R0, R2, 0x1f, RZ ;  /* 0x0000001f02007819 */ /* 0x000fc800000006ff */
[----:B------:R-:W2:Y:S02]  /*3130*/  SYNCS.PHASECHK.TRANS64 P0, [UR7+0x90], R0 ;  /* 0x00009000ff0075a7 */ /* 0x000ea40008001007 */
[----:B-12---:R-:W-:Y:S05]  /*3140*/  @P0 EXIT ;  /* 0x000000000000094d */ /* 0x006fea0003800000 */
[----:B------:R-:W-:Y:S02]  /*3150*/  SHF.L.U32 R2, R2, 0x1f, RZ ;  /* 0x0000001f02027819 */ /* 0x000fe400000006ff */
[----:B------:R-:W-:-:S07]  /*3160*/  MOV R0, UR7 ;  /* 0x0000000700007c02 */ /* 0x000fce0008000f00 */
.L_x_53:
[----:B-1----:R1:W2:Y:S02]  /*3170*/  SYNCS.PHASECHK.TRANS64.TRYWAIT P0, [R0+URZ+0x90], R2 ;  /* 0x00009002000075a7 */ /* 0x0022a400080011ff */
[----:B--2---:R-:W-:Y:S05]  /*3180*/  @!P0 NANOSLEEP.SYNCS 0x989680 ;  /* 0x009896800000895d */ /* 0x004fea0003900000 */
[----:B------:R-:W2:Y:S02]  /*3190*/  @!P0 SYNCS.PHASECHK.TRANS64 P0, [R0+URZ+0x90], R2 ;  /* 0x00009002000085a7 */ /* 0x000ea400080010ff */
[----:B--2---:R-:W-:Y:S05]  /*31a0*/  @P0 EXIT ;  /* 0x000000000000094d */ /* 0x004fea0003800000 */
[----:B------:R-:W-:Y:S05]  /*31b0*/  BRA `(.L_x_53) ;  /* 0xfffffffc00ec7947 */ /* 0x000fea000383ffff */
.L_x_46:
[----:B------:R-:W-:Y:S05]  /*31c0*/  BRA.U UP6, `(.L_x_54) ;  /* 0x0000001106d87547 */ /* 0x000fea000b800000 */
[----:B------:R-:W-:Y:S01]  /*31d0*/  UMOV UR4, 0x40 ;  /* 0x0000004000047882 */ /* 0x000fe20000000000 */
[----:B------:R-:W-:Y:S01]  /*31e0*/  NOP ;  /* 0x0000000000007918 */ /* 0x000fe20000000000 */
[----:B------:R-:W-:Y:S01]  /*31f0*/  ULEA UR5, UR47, UR4, 0x18 ;  /* 0x000000042f057291 */ /* 0x000fe2000f8ec0ff */
[----:B------:R-:W-:Y:S02]  /*3200*/  UMOV UR6, 0x400 ;  /* 0x0000040000067882 */ /* 0x000fe40000000000 */
[----:B------:R-:W-:-:S06]  /*3210*/  ULEA UR6, UR47, UR6, 0x18 ;  /* 0x000000062f067291 */ /* 0x000fcc000f8ec0ff */
[----:B------:R-:W2:Y:S02]  /*3220*/  LDS.U8 R0, [UR5+0x1c] ;  /* 0x00001c05ff007984 */ /* 0x000ea40008000000 */
[----:B--2---:R-:W-:-:S13]  /*3230*/  ISETP.NE.AND P0, PT, R0, RZ, PT ;  /* 0x000000ff0000720c */ /* 0x004fda0003f05270 */
[----:B------:R-:W-:Y:S05]  /*3240*/  @P0 BRA `(.L_x_55) ;  /* 0x0000000400080947 */ /* 0x000fea0003800000 */
[----:B------:R-:W-:Y:S02]  /*3250*/  UISETP.NE.U32.AND UP1, UPT, UR48, 0x1, UPT ;  /* 0x000000013000788c */ /* 0x000fe4000bf25070 */
[----:B------:R-:W-:-:S07]  /*3260*/  UIADD3 UR7, UPT, UPT, UR5, 0x8, URZ ;  /* 0x0000000805077890 */ /* 0x000fce000fffe0ff */
[----:B------:R-:W-:Y:S05]  /*3270*/  BRA.U !UP1, `(.L_x_56) ;  /* 0x00000001099c7547 */ /* 0x000fea000b800000 */
[----:B------:R-:W-:Y:S01]  /*3280*/  ELECT P0, URZ, PT ;  /* 0x0000000000ff782f */ /* 0x000fe20003800000 */
[----:B------:R-:W-:-:S12]  /*3290*/  BSSY B0, `(.L_x_56) ;  /* 0x0000025000007945 */ /* 0x000fd80003800000 */
[----:B------:R-:W-:Y:S05]  /*32a0*/  @!P0 BRA `(.L_x_57) ;  /* 0x00000000008c8947 */ /* 0x000fea0003800000 */
[----:B------:R-:W-:-:S05]  /*32b0*/  UMOV UR4, 0x10 ;  /* 0x0000001000047882 */ /* 0x000fca0000000000 */
[----:B------:R-:W-:Y:S04]  /*32c0*/  DEPBAR.LE SB2, 0x36 ;  /* 0x0000ad800000791a */ /* 0x000fe80000000000 */
[----:B------:R-:W2:Y:S02]  /*32d0*/  UTCATOMSWS.2CTA.FIND_AND_SET.ALIGN UP0, UR4, UR4 ;  /* 0x00000004000475e3 */ /* 0x000ea40008200800 */
[----:B--2---:R-:W-:Y:S01]  /*32e0*/  MOV R10, UR4 ;  /* 0x00000004000a7c02 */ /* 0x004fe20008000f00 */
[----:B------:R-:W-:Y:S06]  /*32f0*/  BRA.U UP0, `(.L_x_58) ;  /* 0x0000000100187547 */ /* 0x000fec000b800000 */
.L_x_59:
[----:B------:R-:W-:Y:S05]  /*3300*/  NANOSLEEP 0x64 ;  /* 0x000000640000795d */ /* 0x000fea0003800000 */
[----:B------:R-:W-:-:S05]  /*3310*/  UMOV UR4, 0x10 ;  /* 0x0000001000047882 */ /* 0x000fca0000000000 */
[----:B------:R-:W-:Y:S04]  /*3320*/  DEPBAR.LE SB2, 0x36 ;  /* 0x0000ad800000791a */ /* 0x000fe80000000000 */
[----:B------:R-:W2:Y:S02]  /*3330*/  UTCATOMSWS.2CTA.FIND_AND_SET.ALIGN UP0, UR4, UR4 ;  /* 0x00000004000475e3 */ /* 0x000ea40008200800 */
[----:B--2---:R-:W-:Y:S01]  /*3340*/  MOV R10, UR4 ;  /* 0x00000004000a7c02 */ /* 0x004fe20008000f00 */
[----:B------:R-:W-:Y:S05]  /*3350*/  BRA.U !UP0, `(.L_x_59) ;  /* 0xfffffffd08e87547 */ /* 0x000fea000b83ffff */
.L_x_58:
[----:B------:R-:W2:Y:S01]  /*3360*/  LDS R6, [UR5+0x10] ;  /* 0x00001005ff067984 */ /* 0x000ea20008000800 */
[----:B------:R-:W-:Y:S01]  /*3370*/  IMAD.U32 R0, RZ, RZ, UR6 ;  /* 0x00000006ff007e24 */ /* 0x000fe2000f8e00ff */
[----:B------:R-:W-:-:S03]  /*3380*/  MOV R4, UR49 ;  /* 0x0000003100047c02 */ /* 0x000fc60008000f00 */
[----:B------:R-:W-:Y:S01]  /*3390*/  VIADD R0, R0, 0x130 ;  /* 0x0000013000007836 */ /* 0x000fe20000000000 */
[----:B--2---:R-:W-:-:S04]  /*33a0*/  SHF.L.U32 R6, R6, 0x1f, RZ ;  /* 0x0000001f06067819 */ /* 0x004fc800000006ff */
[----:B------:R-:W2:Y:S02]  /*33b0*/  SYNCS.PHASECHK.TRANS64.TRYWAIT P0, [UR5+0x8], R6 ;  /* 0x00000806ff0075a7 */ /* 0x000ea40008001105 */
[----:B--2---:R-:W-:Y:S05]  /*33c0*/  @P0 BRA `(.L_x_60) ;  /* 0x0000000000080947 */ /* 0x004fea0003800000 */
[----:B------:R-:W2:Y:S02]  /*33d0*/  SYNCS.PHASECHK.TRANS64.TRYWAIT P0, [UR5+0x8], R6 ;  /* 0x00000806ff0075a7 */ /* 0x000ea40008001105 */
[----:B--2---:R-:W-:Y:S05]  /*33e0*/  @!P0 BRA `(.L_x_61) ;  /* 0x0000005c00908947 */ /* 0x004fea0003800000 */
.L_x_60:
[----:B------:R-:W-:Y:S01]  /*33f0*/  PRMT R4, R4, 0x654, R0 ;  /* 0x0000065404047816 */ /* 0x000fe20000000000 */
[----:B------:R-:W-:Y:S01]  /*3400*/  HFMA2 R0, -RZ, RZ, 0, 5.9604644775390625e-08 ;  /* 0x00000001ff007431 */ /* 0x000fe200000001ff */
[----:B------:R-:W-:Y:S01]  /*3410*/  UPRMT UR4, UR49, 0x654, UR7 ;  /* 0x0000065431047896 */ /* 0x000fe20008000007 */
[----:B------:R-:W-:Y:S02]  /*3420*/  IMAD.MOV.U32 R8, RZ, RZ, 0xffff ;  /* 0x0000ffffff087424 */ /* 0x000fe400078e00ff */
[----:B--2---:R-:W-:Y:S02]  /*3430*/  IMAD.MOV.U32 R6, RZ, RZ, 0x4 ;  /* 0x00000004ff067424 */ /* 0x004fe400078e00ff */
[----:B------:R-:W-:Y:S01]  /*3440*/  IMAD.SHL.U32 R9, R10, 0x20, RZ ;  /* 0x000000200a097824 */ /* 0x000fe200078e00ff */
[----:B------:R-:W-:Y:S02]  /*3450*/  MOV R5, UR4 ;  /* 0x0000000400057c02 */ /* 0x000fe40008000f00 */
[-C--:B------:R-:W-:Y:S01]  /*3460*/  SHF.L.U32 R8, R8, R10.reuse, RZ ;  /* 0x0000000a08087219 */ /* 0x080fe200000006ff */
[----:B------:R2:W-:Y:S01]  /*3470*/  SYNCS.ARRIVE.TRANS64.RED RZ, [UR4], R6 ;  /* 0x00000006ffff79a7 */ /* 0x0005e20008000404 */
[----:B------:R-:W-:Y:S01]  /*3480*/  SHF.L.U32 R7, R0, R10, RZ ;  /* 0x0000000a00077219 */ /* 0x000fe200000006ff */
[----:B------:R2:W-:Y:S04]  /*3490*/  STS [UR6+0x130], R9 ;  /* 0x00013009ff007988 */ /* 0x0005e80008000806 */
[----:B------:R2:W-:Y:S04]  /*34a0*/  STAS [R4.64], R10 ;  /* 0x0000000a04007dbd */ /* 0x0005e8000c0008ff */
[----:B------:R2:W-:Y:S04]  /*34b0*/  ATOMS.OR RZ, [UR5+0x14], R8 ;  /* 0x00001408ffff798c */ /* 0x0005e8000b000005 */
[----:B------:R2:W-:Y:S04]  /*34c0*/  ATOMS.OR RZ, [UR5+0x18], R7 ;  /* 0x00001807ffff798c */ /* 0x0005e8000b000005 */
[----:B------:R2:W-:Y:S02]  /*34d0*/  ATOMS.XOR RZ, [UR5+0x10], R0 ;  /* 0x00001000ffff798c */ /* 0x0005e4000b800005 */
.L_x_57:
[----:B-1----:R-:W-:Y:S05]  /*34e0*/  BSYNC B0 ;  /* 0x0000000000007941 */ /* 0x002fea0003800000 */
.L_x_56:
[----:B------:R-:W-:Y:S05]  /*34f0*/  BRA.U UP1, `(.L_x_62) ;  /* 0x00000001016c7547 */ /* 0x000fea000b800000 */
[----:B------:R-:W-:-:S03]  /*3500*/  UMOV UR4, 0xffffffff ;  /* 0xffffffff00047882 */ /* 0x000fc60000000000 */
[----:B------:R-:W-:Y:S05]  /*3510*/  BRA.DIV UR4, `(.L_x_63) ;  /* 0x0000005e045c7947 */ /* 0x000fea000b800000 */
[----:B------:R-:W-:-:S13]  /*3520*/  ELECT P6, URZ, PT ;  /* 0x0000000000ff782f */ /* 0x000fda00038c0000 */
.L_x_163:
[----:B------:R-:W-:Y:S05]  /*3530*/  @!P6 BRA `(.L_x_62) ;  /* 0x00000000005ce947 */ /* 0x000fea0003800000 */
[----:B--2---:R-:W2:Y:S02]  /*3540*/  LDS R4, [UR5+0x10] ;  /* 0x00001005ff047984 */ /* 0x004ea40008000800 */
[----:B--2---:R-:W-:-:S04]  /*3550*/  SHF.L.U32 R4, R4, 0x1f, RZ ;  /* 0x0000001f04047819 */ /* 0x004fc800000006ff */
[----:B------:R-:W2:Y:S02]  /*3560*/  SYNCS.PHASECHK.TRANS64.TRYWAIT P0, [UR5+0x8], R4 ;  /* 0x00000804ff0075a7 */ /* 0x000ea40008001105 */
[----:B--2---:R-:W-:Y:S05]  /*3570*/  @P0 BRA `(.L_x_64) ;  /* 0x0000000000080947 */ /* 0x004fea0003800000 */
[----:B------:R-:W2:Y:S02]  /*3580*/  SYNCS.PHASECHK.TRANS64.TRYWAIT P0, [UR5+0x8], R4 ;  /* 0x00000804ff0075a7 */ /* 0x000ea40008001105 */
[----:B--2---:R-:W-:Y:S05]  /*3590*/  @!P0 BRA `(.L_x_65) ;  /* 0x0000005c005c8947 */ /* 0x004fea0003800000 */
.L_x_64:
[----:B------:R-:W3:Y:S01]  /*35a0*/  LDS R6, [UR6+0x130] ;  /* 0x00013006ff067984 */ /* 0x000ee20008000800 */
[----:B--2---:R-:W-:Y:S02]  /*35b0*/  HFMA2 R0, -RZ, RZ, 0, 5.9604644775390625e-08 ;  /* 0x00000001ff007431 */ /* 0x004fe400000001ff */
[----:B------:R-:W-:Y:S01]  /*35c0*/  IMAD.MOV.U32 R4, RZ, RZ, 0xffff ;  /* 0x0000ffffff047424 */ /* 0x000fe200078e00ff */
[----:B------:R-:W-:Y:S01]  /*35d0*/  UPRMT UR4, UR49, 0x654, UR7 ;  /* 0x0000065431047896 */ /* 0x000fe20008000007 */
[----:B---3--:R-:W-:-:S03]  /*35e0*/  IMAD.SHL.U32 R5, R6, 0x20, RZ ;  /* 0x0000002006057824 */ /* 0x008fc600078e00ff */
[-C--:B------:R-:W-:Y:S02]  /*35f0*/  SHF.L.U32 R4, R4, R6.reuse, RZ ;  /* 0x0000000604047219 */ /* 0x080fe400000006ff */
[----:B------:R-:W-:Y:S01]  /*3600*/  SHF.L.U32 R6, R0, R6, RZ ;  /* 0x0000000600067219 */ /* 0x000fe200000006ff */
[----:B------:R3:W-:Y:S04]  /*3610*/  STS [UR6+0x130], R5 ;  /* 0x00013005ff007988 */ /* 0x0007e80008000806 */
[----:B------:R3:W-:Y:S04]  /*3620*/  ATOMS.OR RZ, [UR5+0x14], R4 ;  /* 0x00001404ffff798c */ /* 0x0007e8000b000005 */
[----:B------:R3:W-:Y:S01]  /*3630*/  ATOMS.OR RZ, [UR5+0x18], R6 ;  /* 0x00001806ffff798c */ /* 0x0007e2000b000005 */
[----:B------:R-:W-:Y:S03]  /*3640*/  SYNCS.ARRIVE.TRANS64.RED.A1T0 RZ, [UR4], RZ ;  /* 0x000000ffffff79a7 */ /* 0x000fe60008100404 */
[----:B------:R3:W-:Y:S01]  /*3650*/  ATOMS.XOR RZ, [UR5+0x10], R0 ;  /* 0x00001000ffff798c */ /* 0x0007e2000b800005 */
[----:B------:R-:W-:Y:S05]  /*3660*/  BRA `(.L_x_62) ;  /* 0x0000000000107947 */ /* 0x000fea0003800000 */
.L_x_55:
[----:B------:R-:W-:Y:S02]  /*3670*/  MOV R0, 0xffffffff ;  /* 0xffffffff00007802 */ /* 0x000fe40000000f00 */
[----:B------:R-:W-:-:S03]  /*3680*/  MOV R4, 0x36b0 ;  /* 0x000036b000047802 */ /* 0x000fc60000000f00 */
[----:B------:R2:W-:Y:S04]  /*3690*/  STS [UR6+0x130], R0 ;  /* 0x00013000ff007988 */ /* 0x0005e80008000806 */
[----:B-12--5:R-:W-:Y:S05]  /*36a0*/  CALL.REL.NOINC `($__internal_1_$__cuda_sm10x_tcgen05_guardrail_trap_phase_invalid_during_alloc) ;  /* 0x0000006400307944 */ /* 0x026fea0003c00000 */
.L_x_62:
[----:B------:R-:W-:Y:S05]  /*36b0*/  WARPSYNC.ALL ;  /* 0x0000000000007948 */ /* 0x000fea0003800000 */
[----:B------:R-:W4:Y:S01]  /*36c0*/  S2UR UR4, SR_CgaCtaId ;  /* 0x00000000000479c3 */ /* 0x000f220000008800 */
[----:B------:R-:W-:Y:S01]  /*36d0*/  UMOV UR26, 0x400 ;  /* 0x00000400001a7882 */ /* 0x000fe20000000000 */
[----:B------:R-:W-:-:S06]  /*36e0*/  NOP ;  /* 0x0000000000007918 */ /* 0x000fcc0000000000 */
[----:B------:R-:W-:Y:S06]  /*36f0*/  BAR.ARV 0x6, 0xa0 ;  /* 0x0182800000007b1d */ /* 0x000fec0000002000 */
[----:B------:R-:W1:Y:S01]  /*3700*/  LDCU UR6, c[0x0][0x38c] ;  /* 0x00007180ff0677ac */ /* 0x000e620008000800 */
[----:B------:R-:W-:Y:S01]  /*3710*/  LOP3.LUT R3, R3, 0xffff, RZ, 0xc0, !PT ;  /* 0x0000ffff03037812 */ /* 0x000fe200078ec0ff */
[----:B--2---:R-:W-:Y:S01]  /*3720*/  IMAD.MOV.U32 R9, RZ, RZ, 0x1 ;  /* 0x00000001ff097424 */ /* 0x004fe200078e00ff */
[----:B------:R-:W-:Y:S01]  /*3730*/  LOP3.LUT R2, R2, 0xffff, RZ, 0xc0, !PT ;  /* 0x0000ffff02027812 */ /* 0x000fe200078ec0ff */
[----:B------:R-:W-:Y:S01]  /*3740*/  IMAD.MOV.U32 R8, RZ, RZ, RZ ;  /* 0x000000ffff087224 */ /* 0x000fe200078e00ff */
[----:B------:R-:W-:Y:S01]  /*3750*/  R2UR UR28, R3 ;  /* 0x00000000031c72ca */ /* 0x000fe200000e0000 */
[----:B------:R-:W-:Y:S01]  /*3760*/  UMOV UR32, URZ ;  /* 0x000000ff00207c82 */ /* 0x000fe20008000000 */
[----:B------:R-:W-:-:S02]  /*3770*/  R2UR UR42, R2 ;  /* 0x00000000022a72ca */ /* 0x000fc400000e0000 */
[----:B------:R-:W-:Y:S01]  /*3780*/  CS2R R2, SRZ ;  /* 0x0000000000027805 */ /* 0x000fe2000001ff00 */
[----:B------:R-:W-:Y:S01]  /*3790*/  UMOV UR23, URZ ;  /* 0x000000ff00177c82 */ /* 0x000fe20008000000 */
[----:B----4-:R-:W-:Y:S01]  /*37a0*/  ULEA UR26, UR4, UR26, 0x18 ;  /* 0x0000001a041a7291 */ /* 0x010fe2000f8ec0ff */
[----:B------:R-:W-:Y:S01]  /*37b0*/  UMOV UR22, URZ ;  /* 0x000000ff00167c82 */ /* 0x000fe20008000000 */
[----:B------:R-:W-:Y:S02]  /*37c0*/  UISETP.NE.AND UP3, UPT, UR48, URZ, UPT ;  /* 0x000000ff3000728c */ /* 0x000fe4000bf65270 */
[----:B------:R-:W-:Y:S02]  /*37d0*/  UIADD3 UR5, UPT, UPT, UR26, 0x4300, URZ ;  /* 0x000043001a057890 */ /* 0x000fe4000fffe0ff */
[----:B------:R-:W-:-:S03]  /*37e0*/  UIADD3 UR4, UPT, UPT, UR26, 0xa300, URZ ;  /* 0x0000a3001a047890 */ /* 0x000fc6000fffe0ff */
[----:B---3--:R-:W2:Y:S01]  /*37f0*/  LDS R0, [UR26+0x130] ;  /* 0x0001301aff007984 */ /* 0x008ea20008000800 */
[----:B-1----:R-:W-:Y:S02]  /*3800*/  UIADD3 UR6, UPT, UPT, UR6, 0x3f, URZ ;  /* 0x0000003f06067890 */ /* 0x002fe4000fffe0ff */
[----:B------:R-:W-:Y:S02]  /*3810*/  USHF.R.U32.HI UR5, URZ, 0x4, UR5 ;  /* 0x00000004ff057899 */ /* 0x000fe40008011605 */
[----:B------:R-:W-:Y:S02]  /*3820*/  USHF.R.S32.HI UR33, URZ, 0x1f, UR6 ;  /* 0x0000001fff217899 */ /* 0x000fe40008011406 */
[----:B------:R-:W-:Y:S02]  /*3830*/  USHF.R.U32.HI UR4, URZ, 0x4, UR4 ;  /* 0x00000004ff047899 */ /* 0x000fe40008011604 */
[----:B------:R-:W-:Y:S02]  /*3840*/  ULEA.HI UR33, UR33, UR6, URZ, 0x6 ;  /* 0x0000000621217291 */ /* 0x000fe4000f8f30ff */
[----:B------:R-:W-:-:S02]  /*3850*/  ULOP3.LUT UR5, UR5, 0x3fff, URZ, 0xc0, !UPT ;  /* 0x00003fff05057892 */ /* 0x000fc4000f8ec0ff */
[----:B------:R-:W-:Y:S02]  /*3860*/  USHF.R.S32.HI UR33, URZ, 0x6, UR33 ;  /* 0x00000006ff217899 */ /* 0x000fe40008011421 */
[----:B------:R-:W-:Y:S02]  /*3870*/  ULOP3.LUT UR30, UR4, 0x3fff, URZ, 0xc0, !UPT ;  /* 0x00003fff041e7892 */ /* 0x000fe4000f8ec0ff */
[----:B------:R-:W-:Y:S01]  /*3880*/  UISETP.LT.AND UP0, UPT, UR33, 0x1, UPT ;  /* 0x000000012100788c */ /* 0x000fe2000bf01270 */
[----:B------:R-:W-:Y:S01]  /*3890*/  UMOV UR40, 0x0 ;  /* 0x0000000000287882 */ /* 0x000fe20000000000 */
[----:B------:R-:W-:Y:S01]  /*38a0*/  UMOV UR41, 0x8200010 ;  /* 0x0820001000297882 */ /* 0x000fe20000000000 */
[----:B------:R-:W-:Y:S02]  /*38b0*/  ULOP3.LUT UR29, UR5, 0x10000, URZ, 0xfc, !UPT ;  /* 0x00010000051d7892 */ /* 0x000fe4000f8efcff */
[----:B------:R-:W-:Y:S02]  /*38c0*/  ULOP3.LUT UR30, UR30, 0x10000, URZ, 0xfc, !UPT ;  /* 0x000100001e1e7892 */ /* 0x000fe4000f8efcff */
[----:B------:R-:W-:Y:S01]  /*38d0*/  USEL UR43, UR33, 0x1, !UP0 ;  /* 0x00000001212b7887 */ /* 0x000fe2000c000000 */
[----:B------:R-:W-:Y:S01]  /*38e0*/  UMOV UR38, 0x0 ;  /* 0x0000000000267882 */ /* 0x000fe20000000000 */
[----:B------:R-:W-:Y:S01]  /*38f0*/  UMOV UR39, 0x8200010 ;  /* 0x0820001000277882 */ /* 0x000fe20000000000 */
[----:B------:R-:W-:Y:S01]  /*3900*/  UMOV UR36, 0x0 ;  /* 0x0000000000247882 */ /* 0x000fe20000000000 */
[----:B------:R-:W-:Y:S01]  /*3910*/  UMOV UR37, 0x8200010 ;  /* 0x0820001000257882 */ /* 0x000fe20000000000 */
[----:B------:R-:W-:Y:S01]  /*3920*/  UMOV UR34, 0x0 ;  /* 0x0000000000227882 */ /* 0x000fe20000000000 */
[----:B------:R-:W-:Y:S01]  /*3930*/  UMOV UR35, 0x8200010 ;  /* 0x0820001000237882 */ /* 0x000fe20000000000 */
[----:B--2---:R-:W-:-:S15]  /*3940*/  R2UR UR44, R0 ;  /* 0x00000000002c72ca */ /* 0x004fde00000e0000 */
.L_x_73:
[C---:B------:R-:W-:Y:S02]  /*3950*/  LEA R0, R8.reuse, UR26, 0x3 ;  /* 0x0000001a08007c11 */ /* 0x040fe4000f8e18ff */
[----:B------:R-:W-:Y:S02]  /*3960*/  SHF.L.U32 R4, R3, 0x1f, RZ ;  /* 0x0000001f03047819 */ /* 0x000fe400000006ff */
[----:B------:R-:W-:Y:S02]  /*3970*/  LEA R5, R8, UR26, 0x4 ;  /* 0x0000001a08057c11 */ /* 0x000fe4000f8e20ff */
[----:B------:R-:W1:Y:S02]  /*3980*/  SYNCS.PHASECHK.TRANS64.TRYWAIT P0, [R0+URZ+0x80], R4 ;  /* 0x00008004000075a7 */ /* 0x000e6400080011ff */
[----:B-1-3--:R-:W-:Y:S05]  /*3990*/  @!P0 BRA `(.L_x_66) ;  /* 0x0000005800748947 */ /* 0x00afea0003800000 */
.L_x_164:
[----:B-1----:R-:W1:Y:S01]  /*39a0*/  LDS.128 R4, [R5+0x110] ;  /* 0x0001100005047984 */ /* 0x002e620000000c00 */
[----:B------:R-:W-:Y:S02]  /*39b0*/  VIADD R0, R0, 0x90 ;  /* 0x0000009000007836 */ /* 0x000fe40000000000 */
[----:B------:R-:W-:Y:S01]  /*39c0*/  VIADD R8, R8, 0x1 ;  /* 0x0000000108087836 */ /* 0x000fe20000000000 */
[----:B------:R-:W-:Y:S01]  /*39d0*/  @!PT LDS RZ, [RZ] ;  /* 0x00000000fffff984 */ /* 0x000fe20000000800 */
[----:B------:R-:W-:Y:S01]  /*39e0*/  @!PT LDS RZ, [RZ] ;  /* 0x00000000fffff984 */ /* 0x000fe20000000800 */
[----:B------:R-:W-:Y:S01]  /*39f0*/  @!PT LDS RZ, [RZ] ;  /* 0x00000000fffff984 */ /* 0x000fe20000000800 */
[----:B------:R-:W-:Y:S01]  /*3a00*/  @!PT LDS RZ, [RZ] ;  /* 0x00000000fffff984 */ /* 0x000fe20000000800 */
[----:B------:R2:W-:Y:S06]  /*3a10*/  MEMBAR.ALL.CTA ;  /* 0x0000000000007992 */ /* 0x0005ec0000008000 */
[----:B--2---:R-:W2:Y:S01]  /*3a20*/  FENCE.VIEW.ASYNC.S ;  /* 0x00000000000073c6 */ /* 0x004ea20000000000 */
[----:B------:R-:W-:-:S04]  /*3a30*/  PRMT R0, RZ, 0x654, R0 ;  /* 0x00000654ff007816 */ /* 0x000fc80000000000 */
[----:B--2---:R2:W-:Y:S01]  /*3a40*/  SYNCS.ARRIVE.TRANS64.RED.A1T0 RZ, [R0+URZ], RZ ;  /* 0x000000ff00ff79a7 */ /* 0x0045e200081004ff */
[----:B-1----:R-:W-:Y:S01]  /*3a50*/  LOP3.LUT P1, RZ, R6, 0x1, RZ, 0xc0, !PT ;  /* 0x0000000106ff7812 */ /* 0x002fe2000782c0ff */
[----:B--2---:R-:W-:-:S12]  /*3a60*/  BRA.U UP3, `(.L_x_67) ;  /* 0x0000000503087547 */ /* 0x004fd8000b800000 */
[----:B------:R-:W1:Y:S01]  /*3a70*/  LDCU UR4, c[0x0][0x38c] ;  /* 0x00007180ff0477ac */ /* 0x000e620008000800 */
[----:B------:R-:W-:Y:S02]  /*3a80*/  PLOP3.LUT P2, PT, PT, PT, PT, 0x80, 0x8 ;  /* 0x000000000008781c */ /* 0x000fe40003f4f070 */
[----:B------:R-:W-:Y:S01]  /*3a90*/  SHF.L.U32 R4, R9, 0x1f, RZ ;  /* 0x0000001f09047819 */ /* 0x000fe200000006ff */
[----:B------:R-:W-:Y:S02]  /*3aa0*/  ULEA UR31, UR32, UR26, 0x3 ;  /* 0x0000001a201f7291 */ /* 0x000fe4000f8e18ff */
[----:B------:R-:W-:Y:S02]  /*3ab0*/  ULEA UR11, UR32, UR44, 0x6 ;  /* 0x0000002c200b7291 */ /* 0x000fe4000f8e30ff */
[----:B-1----:R-:W-:-:S06]  /*3ac0*/  UISETP.GE.AND UP0, UPT, UR4, 0x1, UPT ;  /* 0x000000010400788c */ /* 0x002fcc000bf06270 */
[----:B------:R-:W-:-:S05]  /*3ad0*/  PLOP3.LUT P0, PT, PT, PT, UP0, 0x80, 0x8 ;  /* 0x000000000008781c */ /* 0x000fca0003f0f008 */
[----:B------:R-:W-:-:S08]  /*3ae0*/  @UP0 ULEA UR4, UR23, UR26, 0x3 ;  /* 0x0000001a17040291 */ /* 0x000fd0000f8e18ff */
[----:B------:R-:W-:-:S04]  /*3af0*/  @P0 SHF.L.U32 R0, R2, 0x1f, RZ ;  /* 0x0000001f02000819 */ /* 0x000fc800000006ff */
[----:B------:R1:W2:Y:S01]  /*3b00*/  @P0 SYNCS.PHASECHK.TRANS64.TRYWAIT P2, [UR4], R0 ;  /* 0x00000000ff0005a7 */ /* 0x0002a20008041104 */
[----:B------:R-:W3:Y:S02]  /*3b10*/  SYNCS.PHASECHK.TRANS64.TRYWAIT P0, [UR31+0xc0], R4 ;  /* 0x0000c004ff0075a7 */ /* 0x000ee4000800111f */
[----:B-123--:R-:W-:Y:S05]  /*3b20*/  @!P0 BRA `(.L_x_68) ;  /* 0x0000005800248947 */ /* 0x00efea0003800000 */
.L_x_166:
[----:B------:R-:W-:Y:S01]  /*3b30*/  UMOV UR27, UR22 ;  /* 0x00000016001b7c82 */ /* 0x000fe20008000000 */
[----:B------:R-:W-:Y:S05]  /*3b40*/  BRA.U !UP0, `(.L_x_69) ;  /* 0x0000000108c07547 */ /* 0x000fea000b800000 */
[----:B------:R-:W-:Y:S02]  /*3b50*/  UIADD3 UR27, UPT, UPT, UR43, UR22, URZ ;  /* 0x000000162b1b7290 */ /* 0x000fe4000fffe0ff */
[----:B------:R-:W-:Y:S01]  /*3b60*/  UPLOP3.LUT UP2, UPT, UPT, UPT, UPT, 0x40, 0x4 ;  /* 0x000000000004789c */ /* 0x000fe20003f4e870 */
[----:B------:R-:W-:Y:S01]  /*3b70*/  UMOV UR24, UR33 ;  /* 0x0000002100187c82 */ /* 0x000fe20008000000 */
[----:B------:R-:W-:-:S09]  /*3b80*/  UMOV UR10, UR23 ;  /* 0x00000017000a7c82 */ /* 0x000fd20008000000 */
.L_x_72:
[----:B--2---:R-:W-:Y:S01]  /*3b90*/  ULEA UR5, UR10, UR26, 0x3 ;  /* 0x0000001a0a057291 */ /* 0x004fe2000f8e18ff */
[----:B---3--:R-:W-:Y:S11]  /*3ba0*/  @P2 BRA `(.L_x_70) ;  /* 0x00000000000c2947 */ /* 0x008ff60003800000 */
[----:B-1----:R-:W-:Y:S04]  /*3bb0*/  SHF.L.U32 R4, R2, 0x1f, RZ ;  /* 0x0000001f02047819 */ /* 0x002fe800000006ff */
[----:B------:R-:W1:Y:S02]  /*3bc0*/  SYNCS.PHASECHK.TRANS64.TRYWAIT P0, [UR5], R4 ;  /* 0x00000004ff0075a7 */ /* 0x000e640008001105 */
[----:B-1----:R-:W-:Y:S05]  /*3bd0*/  @!P0 BRA `(.L_x_71) ;  /* 0x0000005800108947 */ /* 0x002fea0003800000 */
.L_x_70:
[----:B------:R-:W-:Y:S01]  /*3be0*/  UISETP.NE.AND UP0, UPT, UR24, 0x1, UPT ;  /* 0x000000011800788c */ /* 0x000fe2000bf05270 */
[----:B------:R-:W-:Y:S01]  /*3bf0*/  PLOP3.LUT P2, PT, PT, PT, PT, 0x80, 0x8 ;  /* 0x000000000008781c */ /* 0x000fe20003f4f070 */
[----:B------:R-:W-:Y:S02]  /*3c00*/  UIADD3 UR4, UPT, UPT, UR10, 0x1, URZ ;  /* 0x000000010a047890 */ /* 0x000fe4000fffe0ff */
[----:B------:R-:W-:Y:S02]  /*3c10*/  UIADD3 UR25, UPT, UPT, UR5, 0x18, URZ ;  /* 0x0000001805197890 */ /* 0x000fe4000fffe0ff */
[----:B------:R-:W-:Y:S01]  /*3c20*/  UISETP.NE.AND UP1, UPT, UR4, 0x3, UPT ;  /* 0x000000030400788c */ /* 0x000fe2000bf25270 */
[----:B------:R-:W-:Y:S01]  /*3c30*/  PLOP3.LUT P0, PT, PT, PT, UP0, 0x80, 0x8 ;  /* 0x000000000008781c */ /* 0x000fe20003f0f008 */
[----:B------:R-:W-:Y:S02]  /*3c40*/  UIADD3 UR22, UPT, UPT, UR22, 0x1, URZ ;  /* 0x0000000116167890 */ /* 0x000fe4000fffe0ff */
[----:B------:R-:W-:Y:S02]  /*3c50*/  USEL UR6, URZ, 0x1, UP1 ;  /* 0x00000001ff067887 */ /* 0x000fe40008800000 */
[----:B------:R-:W-:Y:S02]  /*3c60*/  USEL UR23, UR4, URZ, UP1 ;  /* 0x000000ff04177287 */ /* 0x000fe40008800000 */
[----:B------:R-:W-:Y:S02]  /*3c70*/  UIADD3 UR24, UPT, UPT, UR24, -0x1, URZ ;  /* 0xffffffff18187890 */ /* 0x000fe4000fffe0ff */
[----:B------:R-:W-:Y:S01]  /*3c80*/  @UP0 ULEA UR4, UR23, UR26, 0x3 ;  /* 0x0000001a17040291 */ /* 0x000fe2000f8e18ff */
[----:B------:R-:W-:Y:S01]  /*3c90*/  LOP3.LUT R2, R2, UR6, RZ, 0x3c, !PT ;  /* 0x0000000602027c12 */ /* 0x000fe2000f8e3cff */
[----:B------:R-:W-:Y:S02]  /*3ca0*/  ULEA UR6, UR10, UR30, 0x9 ;  /* 0x0000001e0a067291 */ /* 0x000fe4000f8e48ff */
[----:B------:R-:W-:Y:S01]  /*3cb0*/  UISETP.NE.AND UP0, UPT, UR22, UR27, UPT ;  /* 0x0000001b1600728c */ /* 0x000fe2000bf05270 */
[----:B-1----:R-:W-:Y:S01]  /*3cc0*/  @P0 SHF.L.U32 R0, R2, 0x1f, RZ ;  /* 0x0000001f02000819 */ /* 0x002fe200000006ff */
[----:B------:R-:W-:Y:S02]  /*3cd0*/  UIADD3 UR20, UPT, UPT, UR6, 0x2, URZ ;  /* 0x0000000206147890 */ /* 0x000fe4000fffe0ff */
[----:B------:R-:W-:Y:S01]  /*3ce0*/  UIADD3 UR16, UPT, UPT, UR6, 0x4, URZ ;  /* 0x0000000406107890 */ /* 0x000fe2000fffe0ff */
[----:B------:R2:W3:Y:S01]  /*3cf0*/  @P0 SYNCS.PHASECHK.TRANS64.TRYWAIT P2, [UR4], R0 ;  /* 0x00000000ff0005a7 */ /* 0x0004e20008041104 */
[----:B------:R-:W-:Y:S02]  /*3d00*/  ULEA UR4, UR10, UR29, 0x9 ;  /* 0x0000001d0a047291 */ /* 0x000fe4000f8e48ff */
[----:B------:R-:W-:Y:S02]  /*3d10*/  UIADD3 UR12, UPT, UPT, UR6, 0x6, URZ ;  /* 0x00000006060c7890 */ /* 0x000fe4000fffe0ff */
[----:B------:R-:W-:Y:S02]  /*3d20*/  UIADD3 UR18, UPT, UPT, UR4, 0x2, URZ ;  /* 0x0000000204127890 */ /* 0x000fe4000fffe0ff */
[----:B------:R-:W-:Y:S02]  /*3d30*/  UIADD3 UR14, UPT, UPT, UR4, 0x4, URZ ;  /* 0x00000004040e7890 */ /* 0x000fe4000fffe0ff */
[----:B------:R-:W-:Y:S01]  /*3d40*/  UIADD3 UR8, UPT, UPT, UR4, 0x6, URZ ;  /* 0x0000000604087890 */ /* 0x000fe2000fffe0ff */
[----:B------:R-:W-:Y:S01]  /*3d50*/  UMOV UR7, 0x40004040 ;  /* 0x4000404000077882 */ /* 0x000fe20000000000 */
[----:B------:R-:W-:Y:S01]  /*3d60*/  UMOV UR5, 0x40004040 ;  /* 0x4000404000057882 */ /* 0x000fe20000000000 */
[----:B------:R-:W-:Y:S01]  /*3d70*/  UMOV UR21, 0x40004040 ;  /* 0x4000404000157882 */ /* 0x000fe20000000000 */
[----:B------:R2:W-:Y:S01]  /*3d80*/  UTCHMMA.2CTA gdesc[UR4], gdesc[UR6], tmem[UR11], tmem[UR40], idesc[UR41], UP2 ;  /* 0x00ff2806040075ea */ /* 0x0005e2000920000b */
[----:B------:R-:W-:Y:S01]  /*3d90*/  UPLOP3.LUT UP2, UPT, UPT, UPT, UPT, 0x80, 0x8 ;  /* 0x000000000008789c */ /* 0x000fe20003f4f070 */
[----:B------:R-:W-:Y:S01]  /*3da0*/  UMOV UR19, 0x40004040 ;  /* 0x4000404000137882 */ /* 0x000fe20000000000 */
[----:B------:R-:W-:Y:S01]  /*3db0*/  UMOV UR17, 0x40004040 ;  /* 0x4000404000117882 */ /* 0x000fe20000000000 */
[----:B------:R2:W-:Y:S01]  /*3dc0*/  UTCHMMA.2CTA gdesc[UR18], gdesc[UR20], tmem[UR11], tmem[UR38], idesc[UR39], UPT ;  /* 0x00ff2614120075ea */ /* 0x0005e2000ba0000b */
[----:B------:R-:W-:Y:S01]  /*3dd0*/  UMOV UR15, 0x40004040 ;  /* 0x40004040000f7882 */ /* 0x000fe20000000000 */
[----:B------:R-:W-:Y:S01]  /*3de0*/  UMOV UR13, 0x40004040 ;  /* 0x40004040000d7882 */ /* 0x000fe20000000000 */
[----:B------:R-:W-:Y:S01]  /*3df0*/  UMOV UR9, 0x40004040 ;  /* 0x4000404000097882 */ /* 0x000fe20000000000 */
[----:B------:R2:W-:Y:S01]  /*3e00*/  UTCHMMA.2CTA gdesc[UR14], gdesc[UR16], tmem[UR11], tmem[UR36], idesc[UR37], UPT ;  /* 0x00ff24100e0075ea */ /* 0x0005e2000ba0000b */
[----:B------:R2:W-:Y:S01]  /*3e10*/  UTCHMMA.2CTA gdesc[UR8], gdesc[UR12], tmem[UR11], tmem[UR34], idesc[UR35], UPT ;  /* 0x00ff220c080075ea */ /* 0x0005e2000ba0000b */
[----:B------:R2:W-:Y:S01]  /*3e20*/  UTCBAR.2CTA.MULTICAST [UR25], URZ, UR28 ;  /* 0x000000ff190073e9 */ /* 0x0005e2000820081c */
[----:B------:R-:W-:Y:S01]  /*3e30*/  UMOV UR10, UR23 ;  /* 0x00000017000a7c82 */ /* 0x000fe20008000000 */
[----:B------:R-:W-:Y:S05]  /*3e40*/  BRA.U UP0, `(.L_x_72) ;  /* 0xfffffffd00507547 */ /* 0x000fea000b83ffff */
.L_x_69:
[----:B--2---:R-:W-:Y:S01]  /*3e50*/  UIADD3 UR4, UPT, UPT, UR31, 0xa0, URZ ;  /* 0x000000a01f047890 */ /* 0x004fe2000fffe0ff */
[----:B------:R-:W-:-:S08]  /*3e60*/  UMOV UR22, UR27 ;  /* 0x0000001b00167c82 */ /* 0x000fd00008000000 */
[----:B------:R2:W-:Y:S01]  /*3e70*/  UTCBAR.2CTA.MULTICAST [UR4], URZ, UR42 ;  /* 0x000000ff040073e9 */ /* 0x0005e2000820082a */
[----:B------:R-:W-:Y:S02]  /*3e80*/  NOP ;  /* 0x0000000000007918 */ /* 0x000fe40000000000 */
.L_x_67:
[----:B--2---:R-:W-:Y:S01]  /*3e90*/  UIADD3 UR4, UPT, UPT, UR32, 0x1, URZ ;  /* 0x0000000120047890 */ /* 0x004fe2000fffe0ff */
[----:B------:R-:W-:-:S03]  /*3ea0*/  ISETP.NE.AND P0, PT, R8, 0x2, PT ;  /* 0x000000020800780c */ /* 0x000fc60003f05270 */
[----:B------:R-:W-:Y:S01]  /*3eb0*/  UISETP.NE.AND UP0, UPT, UR4, 0x4, UPT ;  /* 0x000000040400788c */ /* 0x000fe2000bf05270 */
[----:B-1----:R-:W-:Y:S02]  /*3ec0*/  SEL R0, RZ, 0x1, P0 ;  /* 0x00000001ff007807 */ /* 0x002fe40000000000 */
[----:B------:R-:W-:Y:S01]  /*3ed0*/  SEL R8, R8, RZ, P0 ;  /* 0x000000ff08087207 */ /* 0x000fe20000000000 */
[----:B------:R-:W-:Y:S01]  /*3ee0*/  USEL UR5, URZ, 0x1, UP0 ;  /* 0x00000001ff057887 */ /* 0x000fe20008000000 */
[----:B------:R-:W-:Y:S01]  /*3ef0*/  LOP3.LUT R3, R3, R0, RZ, 0x3c, !PT ;  /* 0x0000000003037212 */ /* 0x000fe200078e3cff */
[----:B------:R-:W-:-:S04]  /*3f00*/  USEL UR32, UR4, URZ, UP0 ;  /* 0x000000ff04207287 */ /* 0x000fc80008000000 */
[----:B------:R-:W-:Y:S01]  /*3f10*/  LOP3.LUT R9, R9, UR5, RZ, 0x3c, !PT ;  /* 0x0000000509097c12 */ /* 0x000fe2000f8e3cff */
[----:B------:R-:W-:Y:S07]  /*3f20*/  @P1 BRA `(.L_x_73) ;  /* 0xfffffff800881947 */ /* 0x000fee000383ffff */
[----:B------:R-:W1:Y:S01]  /*3f30*/  S2UR UR8, SR_CgaCtaId ;  /* 0x00000000000879c3 */ /* 0x000e620000008800 */
[----:B------:R-:W-:Y:S01]  /*3f40*/  ELECT P0, URZ, PT ;  /* 0x0000000000ff782f */ /* 0x000fe20003800000 */
[----:B------:R-:W-:Y:S01]  /*3f50*/  HFMA2 R0, -RZ, RZ, 0, 5.9604644775390625e-08 ;  /* 0x00000001ff007431 */ /* 0x000fe200000001ff */
[----:B------:R-:W-:-:S05]  /*3f60*/  UMOV UR4, 0x40 ;  /* 0x0000004000047882 */ /* 0x000fca0000000000 */
[----:B------:R-:W-:Y:S01]  /*3f70*/  UVIRTCOUNT.DEALLOC.SMPOOL 0x80 ;  /* 0x000000800000784c */ /* 0x000fe20000000000 */
[----:B------:R-:W-:Y:S02]  /*3f80*/  UISETP.NE.AND UP1, UPT, UR48, URZ, UPT ;  /* 0x000000ff3000728c */ /* 0x000fe4000bf25270 */
[----:B-1----:R-:W-:-:S09]  /*3f90*/  ULEA UR8, UR8, UR4, 0x18 ;  /* 0x0000000408087291 */ /* 0x002fd2000f8ec0ff */
[----:B------:R1:W-:Y:S01]  /*3fa0*/  @P0 STS.U8 [UR8+0x1c], R0 ;  /* 0x00001c00ff000988 */ /* 0x0003e20008000008 */
[----:B------:R-:W-:Y:S05]  /*3fb0*/  BRA.U UP1, `(.L_x_74) ;  /* 0x0000000101a07547 */ /* 0x000fea000b800000 */
[----:B------:R-:W-:Y:S01]  /*3fc0*/  UIADD3 UR7, UPT, UPT, UR26, 0xc0, URZ ;  /* 0x000000c01a077890 */ /* 0x000fe2000fffe0ff */
[----:B------:R-:W-:-:S03]  /*3fd0*/  SHF.L.U32 R2, R9, 0x1f, RZ ;  /* 0x0000001f09027819 */ /* 0x000fc600000006ff */
[----:B------:R-:W-:-:S09]  /*3fe0*/  ULEA UR4, UR32, UR7, 0x3 ;  /* 0x0000000720047291 */ /* 0x000fd2000f8e18ff */
[----:B------:R-:W2:Y:S02]  /*3ff0*/  SYNCS.PHASECHK.TRANS64.TRYWAIT P0, [UR4], R2 ;  /* 0x00000002ff0075a7 */ /* 0x000ea40008001104 */
[----:B--2---:R-:W-:Y:S05]  /*4000*/  @!P0 BRA `(.L_x_75) ;  /* 0x00000054001c8947 */ /* 0x004fea0003800000 */
.L_x_169:
[----:B------:R-:W-:-:S04]  /*4010*/  UIADD3 UR4, UPT, UPT, UR32, 0x1, URZ ;  /* 0x0000000120047890 */ /* 0x000fc8000fffe0ff */
[----:B------:R-:W-:-:S04]  /*4020*/  UISETP.NE.AND UP0, UPT, UR4, 0x4, UPT ;  /* 0x000000040400788c */ /* 0x000fc8000bf05270 */
[----:B------:R-:W-:Y:S02]  /*4030*/  USEL UR6, URZ, 0x1, UP0 ;  /* 0x00000001ff067887 */ /* 0x000fe40008000000 */
[----:B------:R-:W-:-:S04]  /*4040*/  USEL UR4, UR4, URZ, UP0 ;  /* 0x000000ff04047287 */ /* 0x000fc80008000000 */
[----:B------:R-:W-:Y:S01]  /*4050*/  ULEA UR5, UR4, UR7, 0x3 ;  /* 0x0000000704057291 */ /* 0x000fe2000f8e18ff */
[----:B-1----:R-:W-:-:S04]  /*4060*/  LOP3.LUT R2, R9, UR6, RZ, 0x3c, !PT ;  /* 0x0000000609027c12 */ /* 0x002fc8000f8e3cff */
[----:B------:R-:W-:-:S04]  /*4070*/  SHF.L.U32 R3, R2, 0x1f, RZ ;  /* 0x0000001f02037819 */ /* 0x000fc800000006ff */
[----:B------:R-:W1:Y:S02]  /*4080*/  SYNCS.PHASECHK.TRANS64.TRYWAIT P0, [UR5], R3 ;  /* 0x00000003ff0075a7 */ /* 0x000e640008001105 */
[----:B-1----:R-:W-:Y:S05]  /*4090*/  @!P0 BRA `(.L_x_76) ;  /* 0x0000005400108947 */ /* 0x002fea0003800000 */
.L_x_171:
        /* <DEDUP_REMOVED lines=9> */
.L_x_173:
[----:B------:R-:W-:-:S04]  /*4130*/  UIADD3 UR4, UPT, UPT, UR4, 0x1, URZ ;  /* 0x0000000104047890 */ /* 0x000fc8000fffe0ff */
[----:B------:R-:W-:-:S04]  /*4140*/  UISETP.NE.AND UP0, UPT, UR4, 0x4, UPT ;  /* 0x000000040400788c */ /* 0x000fc8000bf05270 */
[----:B------:R-:W-:Y:S02]  /*4150*/  USEL UR5, URZ, 0x1, UP0 ;  /* 0x00000001ff057887 */ /* 0x000fe40008000000 */
[----:B------:R-:W-:-:S04]  /*4160*/  USEL UR4, UR4, URZ, UP0 ;  /* 0x000000ff04047287 */ /* 0x000fc80008000000 */
[----:B------:R-:W-:Y:S01]  /*4170*/  ULEA UR4, UR4, UR7, 0x3 ;  /* 0x0000000704047291 */ /* 0x000fe2000f8e18ff */
[----:B------:R-:W-:-:S04]  /*4180*/  LOP3.LUT R2, R2, UR5, RZ, 0x3c, !PT ;  /* 0x0000000502027c12 */ /* 0x000fc8000f8e3cff */
[----:B------:R-:W-:Y:S01]  /*4190*/  SHF.L.U32 R2, R2, 0x1f, RZ ;  /* 0x0000001f02027819 */ /* 0x000fe200000006ff */
[----:B-1----:R-:W-:-:S04]  /*41a0*/  IMAD.U32 R0, RZ, RZ, UR4 ;  /* 0x00000004ff007e24 */ /* 0x002fc8000f8e00ff */
[----:B------:R1:W2:Y:S03]  /*41b0*/  SYNCS.PHASECHK.TRANS64.TRYWAIT P0, [R0+URZ], R2 ;  /* 0x00000002000075a7 */ /* 0x0002a600080011ff */
[----:B--2---:R-:W-:Y:S05]  /*41c0*/  @!P0 NANOSLEEP.SYNCS 0x989680 ;  /* 0x009896800000895d */ /* 0x004fea0003900000 */
[----:B------:R-:W2:Y:S02]  /*41d0*/  @!P0 SYNCS.PHASECHK.TRANS64 P0, [R0+URZ], R2 ;  /* 0x00000002000085a7 */ /* 0x000ea400080010ff */
[----:B--2---:R-:W-:Y:S05]  /*41e0*/  @P0 BRA `(.L_x_78) ;  /* 0x0000000000200947 */ /* 0x004fea0003800000 */
.L_x_79:
[----:B--2---:R2:W4:Y:S02]  /*41f0*/  SYNCS.PHASECHK.TRANS64.TRYWAIT P0, [R0+URZ], R2 ;  /* 0x00000002000075a7 */ /* 0x00452400080011ff */
[----:B----4-:R-:W-:Y:S05]  /*4200*/  @!P0 NANOSLEEP.SYNCS 0x989680 ;  /* 0x009896800000895d */ /* 0x010fea0003900000 */
[----:B------:R-:W4:Y:S02]  /*4210*/  @!P0 SYNCS.PHASECHK.TRANS64 P0, [R0+URZ], R2 ;  /* 0x00000002000085a7 */ /* 0x000f2400080010ff */
[----:B----4-:R-:W-:Y:S05]  /*4220*/  @!P0 BRA `(.L_x_79) ;  /* 0xfffffffc00f08947 */ /* 0x010fea000383ffff */
[----:B------:R-:W-:Y:S05]  /*4230*/  BRA `(.L_x_78) ;  /* 0x00000000000c7947 */ /* 0x000fea0003800000 */
.L_x_74:
[----:B------:R-:W-:-:S04]  /*4240*/  UIADD3 UR4, UPT, UPT, UR26, 0x100, URZ ;  /* 0x000001001a047890 */ /* 0x000fc8000fffe0ff */
[----:B------:R-:W-:-:S09]  /*4250*/  UPRMT UR4, UR49, 0x654, UR4 ;  /* 0x0000065431047896 */ /* 0x000fd20008000004 */
[----:B------:R-:W-:Y:S03]  /*4260*/  SYNCS.ARRIVE.TRANS64.RED.A1T0 RZ, [UR4], RZ ;  /* 0x000000ffffff79a7 */ /* 0x000fe60008100404 */
.L_x_78:
[----:B-12---:R-:W-:Y:S01]  /*4270*/  SHF.L.U32 R2, RZ, 0x1f, RZ ;  /* 0x0000001fff027819 */ /* 0x006fe200000006ff */
[----:B------:R-:W-:Y:S01]  /*4280*/  UIADD3 UR4, UPT, UPT, UR26, 0x100, URZ ;  /* 0x000001001a047890 */ /* 0x000fe2000fffe0ff */
[----:B------:R-:W-:Y:S02]  /*4290*/  PLOP3.LUT P0, PT, PT, PT, UP1, 0x80, 0x8 ;  /* 0x000000000008781c */ /* 0x000fe40003f0f018 */
[----:B------:R-:W1:Y:S02]  /*42a0*/  SYNCS.PHASECHK.TRANS64.TRYWAIT P1, [UR26+0x100], R2 ;  /* 0x00010002ff0075a7 */ /* 0x000e64000802111a */
[----:B-1----:R-:W-:Y:S09]  /*42b0*/  @!P1 BRA `(.L_x_80) ;  /* 0x0000005000b89947 */ /* 0x002ff20003800000 */
.L_x_175:
[----:B------:R-:W-:Y:S01]  /*42c0*/  @!UP1 UPRMT UR4, UR49, 0x654, UR4 ;  /* 0x0000065431049896 */ /* 0x000fe20008000004 */
[----:B------:R-:W-:Y:S01]  /*42d0*/  UMOV UR5, 0xffff ;  /* 0x0000ffff00057882 */ /* 0x000fe20000000000 */
[----:B------:R-:W-:-:S07]  /*42e0*/  UMOV UR6, 0x1 ;  /* 0x0000000100067882 */ /* 0x000fce0000000000 */
[----:B------:R-:W-:Y:S01]  /*42f0*/  @!P0 SYNCS.ARRIVE.TRANS64.RED.A1T0 RZ, [UR4], RZ ;  /* 0x000000ffffff89a7 */ /* 0x000fe20008100404 */
[----:B------:R-:W-:Y:S01]  /*4300*/  NOP ;  /* 0x0000000000007918 */ /* 0x000fe20000000000 */
[----:B-1----:R-:W1:Y:S01]  /*4310*/  LDS R0, [UR8+0x14] ;  /* 0x00001408ff007984 */ /* 0x002e620008000800 */
[----:B------:R-:W-:-:S04]  /*4320*/  ULOP3.LUT UR4, UR44, 0xffff, URZ, 0xc0, !UPT ;  /* 0x0000ffff2c047892 */ /* 0x000fc8000f8ec0ff */
[----:B------:R-:W-:-:S04]  /*4330*/  USHF.R.U32.HI UR4, URZ, 0x5, UR4 ;  /* 0x00000005ff047899 */ /* 0x000fc80008011604 */
[----:B------:R-:W-:Y:S02]  /*4340*/  USHF.L.U32 UR5, UR5, UR4, URZ ;  /* 0x0000000405057299 */ /* 0x000fe400080006ff */
[----:B------:R-:W-:-:S04]  /*4350*/  USHF.L.U32 UR4, UR6, UR4, URZ ;  /* 0x0000000406047299 */ /* 0x000fc800080006ff */
[----:B-1----:R-:W-:-:S04]  /*4360*/  LOP3.LUT R0, R0, UR5, RZ, 0xc0, !PT ;  /* 0x0000000500007c12 */ /* 0x002fc8000f8ec0ff */
[----:B------:R-:W-:-:S13]  /*4370*/  ISETP.NE.AND P0, PT, R0, UR5, PT ;  /* 0x0000000500007c0c */ /* 0x000fda000bf05270 */
[----:B------:R-:W-:Y:S05]  /*4380*/  @P0 BRA `(.L_x_81) ;  /* 0x0000000000580947 */ /* 0x000fea0003800000 */
[----:B------:R-:W1:Y:S02]  /*4390*/  LDS R0, [UR8+0x18] ;  /* 0x00001808ff007984 */ /* 0x000e640008000800 */
[----:B-1----:R-:W-:-:S04]  /*43a0*/  LOP3.LUT R0, R0, UR4, RZ, 0xc0, !PT ;  /* 0x0000000400007c12 */ /* 0x002fc8000f8ec0ff */
[----:B------:R-:W-:-:S13]  /*43b0*/  ISETP.NE.AND P0, PT, R0, UR4, PT ;  /* 0x0000000400007c0c */ /* 0x000fda000bf05270 */
[----:B------:R-:W-:Y:S05]  /*43c0*/  @P0 BRA `(.L_x_82) ;  /* 0x00000000003c0947 */ /* 0x000fea0003800000 */
[----:B------:R-:W1:Y:S01]  /*43d0*/  S2R R2, SR_LANEID ;  /* 0x0000000000027919 */ /* 0x000e620000000000 */
[----:B------:R-:W-:-:S06]  /*43e0*/  ULOP3.LUT UR5, URZ, UR5, URZ, 0x33, !UPT ;  /* 0x00000005ff057292 */ /* 0x000fcc000f8e33ff */
[----:B------:R-:W-:-:S04]  /*43f0*/  IMAD.U32 R0, RZ, RZ, UR5 ;  /* 0x00000005ff007e24 */ /* 0x000fc8000f8e00ff */
[----:B------:R2:W4:Y:S02]  /*4400*/  REDUX UR7, R0 ;  /* 0x00000000000773c4 */ /* 0x0005240000000000 */
[----:B------:R1:W-:Y:S01]  /*4410*/  UTCATOMSWS.AND URZ, UR5 ;  /* 0x0000000500ff79e3 */ /* 0x0003e20008000000 */
[----:B--2---:R-:W-:Y:S01]  /*4420*/  LOP3.LUT R0, RZ, UR4, RZ, 0x33, !PT ;  /* 0x00000004ff007c12 */ /* 0x004fe2000f8e33ff */
[----:B------:R-:W-:Y:S02]  /*4430*/  VOTEU.ANY UR4, UPT, PT ;  /* 0x0000000000047886 */ /* 0x000fe400038e0100 */
[----:B------:R-:W-:Y:S02]  /*4440*/  UFLO.U32 UR4, UR4 ;  /* 0x00000004000472bd */ /* 0x000fe400080e0000 */
[----:B------:R-:W2:Y:S04]  /*4450*/  REDUX UR6, R0 ;  /* 0x00000000000673c4 */ /* 0x000ea80000000000 */
[----:B-1----:R-:W-:-:S02]  /*4460*/  ISETP.EQ.U32.AND P0, PT, R2, UR4, PT ;  /* 0x0000000402007c0c */ /* 0x002fc4000bf02070 */
[----:B----4-:R-:W-:-:S11]  /*4470*/  MOV R2, UR7 ;  /* 0x0000000700027c02 */ /* 0x010fd60008000f00 */
[----:B------:R1:W-:Y:S01]  /*4480*/  @P0 ATOMS.AND RZ, [UR8+0x14], R2 ;  /* 0x00001402ffff098c */ /* 0x0003e2000a800008 */
[----:B--2---:R-:W-:-:S05]  /*4490*/  IMAD.U32 R0, RZ, RZ, UR6 ;  /* 0x00000006ff007e24 */ /* 0x004fca000f8e00ff */
[----:B------:R1:W-:Y:S01]  /*44a0*/  @P0 ATOMS.AND RZ, [UR8+0x18], R0 ;  /* 0x00001800ffff098c */ /* 0x0003e2000a800008 */
[----:B------:R-:W-:Y:S05]  /*44b0*/  BRA `(.L_x_83) ;  /* 0x0000000000147947 */ /* 0x000fea0003800000 */
.L_x_82:
[----:B------:R-:W-:Y:S02]  /*44c0*/  MOV R2, 0x44e0 ;  /* 0x000044e000027802 */ /* 0x000fe40000000f00 */
[----:B---3-5:R-:W-:Y:S05]  /*44d0*/  CALL.REL.NOINC `($__internal_0_$__cuda_sm10x_tcgen05_guardrail_trap_col_being_dealloced_not_returned_by_alloc) ;  /* 0x0000005400987944 */ /* 0x028fea0003c00000 */
[----:B------:R-:W-:Y:S05]  /*44e0*/  BRA `(.L_x_83) ;  /* 0x0000000000087947 */ /* 0x000fea0003800000 */
.L_x_81:
[----:B------:R-:W-:Y:S02]  /*44f0*/  MOV R2, 0x4510 ;  /* 0x0000451000027802 */ /* 0x000fe40000000f00 */
[----:B---3-5:R-:W-:Y:S05]  /*4500*/  CALL.REL.NOINC `($__internal_2_$__cuda_sm10x_tcgen05_guardrail_trap_unallocated_columns_being_dealloced) ;  /* 0x0000005400a47944 */ /* 0x028fea0003c00000 */
.L_x_83:
[----:B------:R-:W-:Y:S01]  /*4510*/  NOP ;  /* 0x0000000000007918 */ /* 0x000fe20000000000 */
[----:B------:R-:W-:Y:S05]  /*4520*/  EXIT ;  /* 0x000000000000794d */ /* 0x000fea0003800000 */
.L_x_54:
[----:B------:R-:W-:-:S09]  /*4530*/  UISETP.NE.OR UP0, UPT, UR25, 0x3, !UP5 ;  /* 0x000000031900788c */ /* 0x000fd2000ef05670 */
[----:B------:R-:W-:Y:S05]  /*4540*/  BRA.U UP0, `(.L_x_84) ;  /* 0x0000001100b87547 */ /* 0x000fea000b800000 */
[----:B------:R-:W2:Y:S01]  /*4550*/  LDCU UR31, c[0x0][0x370] ;  /* 0x00006e00ff1f77ac */ /* 0x000ea20008000800 */
[----:B------:R-:W3:Y:S01]  /*4560*/  LDC.64 R16, c[0x0][0x348] ;  /* 0x0000d200ff107b82 */ /* 0x000ee20000000a00 */
[----:B------:R-:W-:Y:S02]  /*4570*/  HFMA2 R13, -RZ, RZ, 0, 0 ;  /* 0x00000000ff0d7431 */ /* 0x000fe400000001ff */
[----:B------:R-:W-:Y:S01]  /*4580*/  IMAD.MOV.U32 R15, RZ, RZ, 0x1 ;  /* 0x00000001ff0f7424 */ /* 0x000fe200078e00ff */
[----:B------:R-:W2:Y:S01]  /*4590*/  LDCU.128 UR48, c[0x0][0xb10] ;  /* 0x00016200ff3077ac */ /* 0x000ea20008000c00 */
[----:B------:R-:W-:Y:S01]  /*45a0*/  IMAD.MOV.U32 R14, RZ, RZ, RZ ;  /* 0x000000ffff0e7224 */ /* 0x000fe200078e00ff */
[----:B------:R-:W-:Y:S01]  /*45b0*/  MOV R7, 0x1000 ;  /* 0x0000100000077802 */ /* 0x000fe20000000f00 */
[----:B------:R-:W4:Y:S01]  /*45c0*/  LDCU UR30, c[0x0][0x374] ;  /* 0x00006e80ff1e77ac */ /* 0x000f220008000800 */
[----:B------:R-:W1:Y:S01]  /*45d0*/  LDC.64 R2, c[0x0][0x888] ;  /* 0x00022200ff027b82 */ /* 0x000e620000000a00 */
[----:B------:R-:W4:Y:S01]  /*45e0*/  LDCU UR15, c[0x0][0xb0c] ;  /* 0x00016180ff0f77ac */ /* 0x000f220008000800 */
[----:B------:R-:W3:Y:S06]  /*45f0*/  LDCU UR52, c[0x0][0xb20] ;  /* 0x00016400ff3477ac */ /* 0x000eec0008000800 */
[----:B------:R-:W1:Y:S01]  /*4600*/  LDC.64 R4, c[0x0][0x890] ;  /* 0x00022400ff047b82 */ /* 0x000e620000000a00 */
[----:B------:R-:W3:Y:S01]  /*4610*/  LDCU UR4, c[0x0][0xb30] ;  /* 0x00016600ff0477ac */ /* 0x000ee20008000800 */
[----:B------:R-:W-:Y:S01]  /*4620*/  UMOV UR21, 0x400 ;  /* 0x0000040000157882 */ /* 0x000fe20000000000 */
[----:B--2---:R-:W-:-:S02]  /*4630*/  UIMAD.WIDE.U32 UR6, UR31, UR48, URZ ;  /* 0x000000301f0672a5 */ /* 0x004fc4000f8e00ff */
[----:B----4-:R-:W-:Y:S02]  /*4640*/  UIMAD.WIDE.U32 UR8, UR30, UR51, URZ ;  /* 0x000000331e0872a5 */ /* 0x010fe4000f8e00ff */
[----:B------:R-:W-:Y:S02]  /*4650*/  ULEA UR21, UR47, UR21, 0x18 ;  /* 0x000000152f157291 */ /* 0x000fe4000f8ec0ff */
[----:B------:R-:W-:Y:S02]  /*4660*/  UPLOP3.LUT UP2, UPT, UPT, UPT, UPT, 0x40, 0x4 ;  /* 0x000000000004789c */ /* 0x000fe40003f4e870 */
[----:B------:R-:W-:Y:S01]  /*4670*/  UIADD3 UR37, UPT, UPT, UR21, 0x48, URZ ;  /* 0x0000004815257890 */ /* 0x000fe2000fffe0ff */
[----:B------:R-:W-:Y:S01]  /*4680*/  UMOV UR6, UR7 ;  /* 0x0000000700067c82 */ /* 0x000fe20008000000 */
[----:B------:R-:W-:Y:S01]  /*4690*/  UMOV UR38, UR9 ;  /* 0x0000000900267c82 */ /* 0x000fe20008000000 */
[----:B------:R-:W-:Y:S02]  /*46a0*/  UISETP.GE.AND UP0, UPT, UR45, 0x1, UPT ;  /* 0x000000012d00788c */ /* 0x000fe4000bf06270 */
[----:B------:R-:W-:Y:S01]  /*46b0*/  UISETP.NE.AND UP4, UPT, UR45, 0x1, UPT ;  /* 0x000000012d00788c */ /* 0x000fe2000bf85270 */
[----:B------:R-:W2:Y:S01]  /*46c0*/  LDCU.64 UR22, c[0x0][0xb28] ;  /* 0x00016500ff1677ac */ /* 0x000ea20008000a00 */
[----:B------:R-:W-:-:S02]  /*46d0*/  UISETP.NE.AND UP6, UPT, UR15, 0x1, UPT ;  /* 0x000000010f00788c */ /* 0x000fc4000bfc5270 */
[----:B------:R-:W-:Y:S02]  /*46e0*/  UISETP.NE.AND UP5, UPT, UR50, 0x1, UPT ;  /* 0x000000013200788c */ /* 0x000fe4000bfa5270 */
[----:B------:R-:W-:Y:S02]  /*46f0*/  UIADD3 UR41, UPT, UPT, UR21, 0x30, URZ ;  /* 0x0000003015297890 */ /* 0x000fe4000fffe0ff */
[----:B------:R-:W-:Y:S02]  /*4700*/  UIADD3 UR33, UPT, UPT, UR21, 0x38, URZ ;  /* 0x0000003815217890 */ /* 0x000fe4000fffe0ff */
[----:B------:R-:W-:Y:S02]  /*4710*/  UIADD3 UR25, UPT, UPT, UR21, 0x40, URZ ;  /* 0x0000004015197890 */ /* 0x000fe4000fffe0ff */
[----:B------:R-:W-:Y:S02]  /*4720*/  UPRMT UR37, UR47, 0x654, UR37 ;  /* 0x000006542f257896 */ /* 0x000fe40008000025 */
[----:B------:R-:W-:-:S02]  /*4730*/  USHF.R.U32.HI UR39, URZ, UR49, UR6 ;  /* 0x00000031ff277299 */ /* 0x000fc40008011606 */
[----:B---3--:R-:W-:Y:S02]  /*4740*/  USHF.R.U32.HI UR38, URZ, UR52, UR38 ;  /* 0x00000034ff267299 */ /* 0x008fe40008011626 */
[----:B------:R-:W-:-:S11]  /*4750*/  UISETP.NE.AND UP3, UPT, UR4, 0x1, UPT ;  /* 0x000000010400788c */ /* 0x000fd6000bf65270 */
.L_x_95:
[C---:B------:R-:W-:Y:S02]  /*4760*/  LEA R12, R14.reuse, UR21, 0x3 ;  /* 0x000000150e0c7c11 */ /* 0x040fe4000f8e18ff */
[----:B------:R-:W-:Y:S02]  /*4770*/  SHF.L.U32 R0, R13, 0x1f, RZ ;  /* 0x0000001f0d007819 */ /* 0x000fe400000006ff */
[----:B------:R-:W-:Y:S02]  /*4780*/  LEA R8, R14, UR21, 0x4 ;  /* 0x000000150e087c11 */ /* 0x000fe4000f8e20ff */
[----:B---3--:R-:W3:Y:S02]  /*4790*/  SYNCS.PHASECHK.TRANS64.TRYWAIT P0, [R12+URZ+0x80], R0 ;  /* 0x000080000c0075a7 */ /* 0x008ee400080011ff */
[----:B---3--:R-:W-:Y:S05]  /*47a0*/  @!P0 BRA `(.L_x_85) ;  /* 0x0000004c00948947 */ /* 0x008fea0003800000 */
.L_x_176:
[----:B------:R-:W4:Y:S01]  /*47b0*/  LDS.128 R8, [R8+0x110] ;  /* 0x0001100008087984 */ /* 0x000f220000000c00 */
[----:B------:R-:W-:Y:S01]  /*47c0*/  UISETP.GE.AND UP0, UPT, UR45, 0x1, UPT ;  /* 0x000000012d00788c */ /* 0x000fe2000bf06270 */
[----:B------:R-:W-:Y:S01]  /*47d0*/  @!PT LDS RZ, [RZ] ;  /* 0x00000000fffff984 */ /* 0x000fe20000000800 */
[----:B------:R-:W-:Y:S01]  /*47e0*/  @!PT LDS RZ, [RZ] ;  /* 0x00000000fffff984 */ /* 0x000fe20000000800 */
[----:B------:R-:W-:Y:S01]  /*47f0*/  @!PT LDS RZ, [RZ] ;  /* 0x00000000fffff984 */ /* 0x000fe20000000800 */
[----:B------:R-:W-:Y:S01]  /*4800*/  @!PT LDS RZ, [RZ] ;  /* 0x00000000fffff984 */ /* 0x000fe20000000800 */
[----:B------:R1:W-:Y:S06]  /*4810*/  MEMBAR.ALL.CTA ;  /* 0x0000000000007992 */ /* 0x0003ec0000008000 */
[----:B-1----:R-:W1:Y:S01]  /*4820*/  FENCE.VIEW.ASYNC.S ;  /* 0x00000000000073c6 */ /* 0x002e620000000000 */
[----:B----4-:R-:W-:Y:S11]  /*4830*/  LOP3.LUT P0, RZ, R10, 0x1, RZ, 0xc0, !PT ;  /* 0x000000010aff7812 */ /* 0x010ff6000780c0ff */
[----:B------:R-:W-:Y:S02]  /*4840*/  @!UPT UIADD3 URZ, UPT, UPT, URZ, URZ, URZ ;  /* 0x000000fffffff290 */ /* 0x000fe4000fffe0ff */
[----:B-1----:R-:W-:Y:S01]  /*4850*/  VOTEU.ANY UP1, P0 ;  /* 0x0000000000ff7886 */ /* 0x002fe20000020100 */
[----:B------:R-:W-:Y:S11]  /*4860*/  PLOP3.LUT P0, PT, PT, PT, UP1, 0x80, 0x8 ;  /* 0x000000000008781c */ /* 0x000ff60003f0f018 */
[----:B------:R-:W-:Y:S02]  /*4870*/  @!UPT UIADD3 URZ, UPT, UPT, URZ, URZ, URZ ;  /* 0x000000fffffff290 */ /* 0x000fe4000fffe0ff */
[----:B---3--:R-:W-:Y:S02]  /*4880*/  @P0 SHF.R.U32.HI R0, RZ, 0x10, R9 ;  /* 0x00000010ff000819 */ /* 0x008fe40000011609 */
[----:B------:R-:W-:Y:S02]  /*4890*/  @P0 MOV R6, R8 ;  /* 0x0000000800060202 */ /* 0x000fe40000000f00 */
[----:B------:R-:W-:Y:S01]  /*48a0*/  @P0 R2UR UR4, R0 ;  /* 0x00000000000402ca */ /* 0x000fe200000e0000 */
[----:B------:R-:W-:Y:S01]  /*48b0*/  VIADD R0, R12, 0x90 ;  /* 0x000000900c007836 */ /* 0x000fe20000000000 */
[----:B------:R-:W-:Y:S02]  /*48c0*/  @P0 LOP3.LUT R8, R9, 0xffff, RZ, 0xc0, !PT ;  /* 0x0000ffff09080812 */ /* 0x000fe400078ec0ff */
[----:B------:R-:W-:Y:S02]  /*48d0*/  @P0 R2UR UR6, R6 ;  /* 0x00000000060602ca */ /* 0x000fe400000e0000 */
[----:B------:R-:W-:Y:S02]  /*48e0*/  PRMT R0, RZ, 0x654, R0 ;  /* 0x00000654ff007816 */ /* 0x000fe40000000000 */
[----:B------:R-:W-:Y:S02]  /*48f0*/  @P0 R2UR UR5, R8 ;  /* 0x00000000080502ca */ /* 0x000fe400000e0000 */
[----:B------:R1:W-:Y:S03]  /*4900*/  SYNCS.ARRIVE.TRANS64.RED.A1T0 RZ, [R0+URZ], RZ ;  /* 0x000000ff00ff79a7 */ /* 0x0003e600081004ff */
[----:B------:R-:W-:Y:S04]  /*4910*/  @UP1 UMOV UR29, UR4 ;  /* 0x00000004001d1c82 */ /* 0x000fe80008000000 */
[----:B------:R-:W-:Y:S04]  /*4920*/  @UP1 UMOV UR14, UR6 ;  /* 0x00000006000e1c82 */ /* 0x000fe80008000000 */
[----:B------:R-:W-:Y:S01]  /*4930*/  @UP1 UMOV UR13, UR5 ;  /* 0x00000005000d1c82 */ /* 0x000fe20008000000 */
[----:B------:R-:W-:Y:S05]  /*4940*/  BRA.U !UP0, `(.L_x_86) ;  /* 0x0000000108a47547 */ /* 0x000fea000b800000 */
[----:B------:R-:W-:Y:S02]  /*4950*/  UIMAD.WIDE.U32 UR16, UR13, UR51, URZ ;  /* 0x000000330d1072a5 */ /* 0x000fe4000f8e00ff */
[----:B------:R-:W-:Y:S02]  /*4960*/  UIMAD.WIDE.U32 UR18, UR14, UR48, URZ ;  /* 0x000000300e1272a5 */ /* 0x000fe4000f8e00ff */
[----:B------:R-:W-:Y:S02]  /*4970*/  USEL UR4, UR30, UR38, !UP5 ;  /* 0x000000261e047287 */ /* 0x000fe4000e800000 */
[----:B------:R-:W-:Y:S02]  /*4980*/  USEL UR7, UR31, UR39, !UP6 ;  /* 0x000000271f077287 */ /* 0x000fe4000f000000 */
[----:B--2---:R-:W-:Y:S02]  /*4990*/  UIMAD.WIDE.U32 UR8, UR4, UR22, URZ ;  /* 0x00000016040872a5 */ /* 0x004fe4000f8e00ff */
[----:B------:R-:W-:Y:S01]  /*49a0*/  UIMAD.WIDE.U32 UR10, UR7, UR22, URZ ;  /* 0x00000016070a72a5 */ /* 0x000fe2000f8e00ff */
[----:B------:R-:W-:Y:S02]  /*49b0*/  UMOV UR5, UR17 ;  /* 0x0000001100057c82 */ /* 0x000fe40008000000 */
[----:B------:R-:W-:Y:S03]  /*49c0*/  USHF.R.U32.HI UR6, URZ, UR52, UR5 ;  /* 0x00000034ff067299 */ /* 0x000fe60008011605 */
[----:B------:R-:W-:Y:S01]  /*49d0*/  UMOV UR5, UR19 ;  /* 0x0000001300057c82 */ /* 0x000fe20008000000 */
[----:B------:R-:W-:Y:S02]  /*49e0*/  USEL UR6, UR13, UR6, !UP5 ;  /* 0x000000060d067287 */ /* 0x000fe4000e800000 */
[----:B------:R-:W-:Y:S03]  /*49f0*/  USHF.R.U32.HI UR12, URZ, UR49, UR5 ;  /* 0x00000031ff0c7299 */ /* 0x000fe60008011605 */
[----:B------:R-:W-:Y:S02]  /*4a00*/  UMOV UR5, UR9 ;  /* 0x0000000900057c82 */ /* 0x000fe40008000000 */
[----:B------:R-:W-:Y:S03]  /*4a10*/  @UP4 USHF.R.U32.HI UR4, URZ, UR23, UR5 ;  /* 0x00000017ff044299 */ /* 0x000fe60008011605 */
[----:B------:R-:W-:Y:S01]  /*4a20*/  UMOV UR5, UR11 ;  /* 0x0000000b00057c82 */ /* 0x000fe20008000000 */
[----:B------:R-:W-:Y:S02]  /*4a30*/  UIMAD UR4, UR45, UR4, URZ ;  /* 0x000000042d0472a4 */ /* 0x000fe4000f8e02ff */
[----:B------:R-:W-:Y:S02]  /*4a40*/  @UP4 USHF.R.U32.HI UR7, URZ, UR23, UR5 ;  /* 0x00000017ff074299 */ /* 0x000fe40008011605 */
[----:B------:R-:W-:Y:S02]  /*4a50*/  UIMAD.WIDE.U32 UR10, UR6, UR22, URZ ;  /* 0x00000016060a72a5 */ /* 0x000fe4000f8e00ff */
[----:B------:R-:W-:Y:S02]  /*4a60*/  USEL UR5, UR14, UR12, !UP6 ;  /* 0x0000000c0e057287 */ /* 0x000fe4000f000000 */
[----:B------:R-:W-:Y:S02]  /*4a70*/  UIMAD UR8, UR45, UR7, URZ ;  /* 0x000000072d0872a4 */ /* 0x000fe4000f8e02ff */
[----:B------:R-:W-:Y:S03]  /*4a80*/  UISETP.GE.AND UP0, UPT, UR6, UR4, UPT ;  /* 0x000000040600728c */ /* 0x000fe6000bf06270 */
[----:B------:R-:W-:Y:S01]  /*4a90*/  UMOV UR4, UR11 ;  /* 0x0000000b00047c82 */ /* 0x000fe20008000000 */
[----:B------:R-:W-:Y:S02]  /*4aa0*/  UISETP.GE.OR UP0, UPT, UR5, UR8, UP0 ;  /* 0x000000080500728c */ /* 0x000fe40008706670 */
[----:B------:R-:W-:Y:S02]  /*4ab0*/  USHF.R.U32.HI UR4, URZ, UR23, UR4 ;  /* 0x00000017ff047299 */ /* 0x000fe40008011604 */
[----:B------:R-:W-:Y:S02]  /*4ac0*/  UIMAD.WIDE.U32 UR8, UR5, UR22, URZ ;  /* 0x00000016050872a5 */ /* 0x000fe4000f8e00ff */
[----:B------:R-:W-:Y:S04]  /*4ad0*/  USEL UR10, UR6, UR4, !UP4 ;  /* 0x00000004060a7287 */ /* 0x000fe8000e000000 */
[----:B------:R-:W-:Y:S01]  /*4ae0*/  UIADD3 UR11, UPT, UPT, -UR10, URZ, URZ ;  /* 0x000000ff0a0b7290 */ /* 0x000fe2000fffe1ff */
[----:B------:R-:W-:Y:S02]  /*4af0*/  @!UP0 UMOV UR4, UR9 ;  /* 0x0000000900048c82 */ /* 0x000fe40008000000 */
[----:B------:R-:W-:Y:S02]  /*4b00*/  @!UP0 USHF.R.U32.HI UR4, URZ, UR23, UR4 ;  /* 0x00000017ff048299 */ /* 0x000fe40008011604 */
[----:B------:R-:W-:Y:S02]  /*4b10*/  UIMAD UR8, UR45, UR11, UR6 ;  /* 0x0000000b2d0872a4 */ /* 0x000fe4000f8e0206 */
[----:B------:R-:W-:Y:S04]  /*4b20*/  @!UP0 USEL UR4, UR5, UR4, !UP4 ;  /* 0x0000000405048287 */ /* 0x000fe8000e000000 */
[----:B------:R-:W-:Y:S02]  /*4b30*/  @!UP0 UIMAD UR7, UR7, UR8, UR4 ;  /* 0x00000008070782a4 */ /* 0x000fe4000f8e0204 */
[----:B------:R-:W-:Y:S02]  /*4b40*/  @!UP0 UIADD3 UR9, UPT, UPT, UR10, -UR4, URZ ;  /* 0x800000040a098290 */ /* 0x000fe4000fffe0ff */
[----:B------:R-:W-:Y:S02]  /*4b50*/  UIADD3 UR8, UPT, UPT, -UR6, URZ, URZ ;  /* 0x000000ff06087290 */ /* 0x000fe4000fffe1ff */
[----:B------:R-:W-:Y:S02]  /*4b60*/  UIADD3 UR4, UPT, UPT, -UR5, URZ, URZ ;  /* 0x000000ff05047290 */ /* 0x000fe4000fffe1ff */
[----:B------:R-:W-:Y:S03]  /*4b70*/  @!UP0 UIMAD UR6, UR9, UR45, UR5 ;  /* 0x0000002d090682a4 */ /* 0x000fe6000f8e0205 */
[----:B------:R-:W-:Y:S01]  /*4b80*/  @!UP0 UMOV UR5, UR7 ;  /* 0x0000000700058c82 */ /* 0x000fe20008000000 */
[----:B------:R-:W-:Y:S02]  /*4b90*/  UIMAD UR7, UR15, UR4, UR14 ;  /* 0x000000040f0772a4 */ /* 0x000fe4000f8e020e */
[----:B------:R-:W-:Y:S02]  /*4ba0*/  UIMAD UR4, UR50, UR8, UR13 ;  /* 0x00000008320472a4 */ /* 0x000fe4000f8e020d */
[----:B------:R-:W-:Y:S02]  /*4bb0*/  UIMAD UR14, UR5, UR15, UR7 ;  /* 0x0000000f050e72a4 */ /* 0x000fe4000f8e0207 */
[----:B------:R-:W-:Y:S11]  /*4bc0*/  UIMAD UR13, UR6, UR50, UR4 ;  /* 0x00000032060d72a4 */ /* 0x000ff6000f8e0204 */
[----:B------:R-:W-:Y:S01]  /*4bd0*/  @!UPT UIADD3 URZ, UPT, UPT, URZ, URZ, URZ ;  /* 0x000000fffffff290 */ /* 0x000fe2000fffe0ff */
.L_x_86:
[----:B------:R-:W3:Y:S01]  /*4be0*/  @!UP3 LDCU.128 UR8, c[0x0][0xb10] ;  /* 0x00016200ff08b7ac */ /* 0x000ee20008000c00 */
[C---:B------:R-:W-:Y:S02]  /*4bf0*/  ISETP.NE.U32.AND P1, PT, R4.reuse, RZ, PT ;  /* 0x000000ff0400720c */ /* 0x040fe40003f25070 */
[----:B------:R-:W-:Y:S02]  /*4c00*/  ISETP.NE.U32.AND P0, PT, R4, RZ, PT ;  /* 0x000000ff0400720c */ /* 0x000fe40003f05070 */
[C---:B------:R-:W-:Y:S02]  /*4c10*/  ISETP.NE.AND.EX P1, PT, R5.reuse, RZ, PT, P1 ;  /* 0x000000ff0500720c */ /* 0x040fe40003f25310 */
[----:B------:R-:W-:Y:S01]  /*4c20*/  ISETP.NE.AND.EX P0, PT, R5, RZ, PT, P0 ;  /* 0x000000ff0500720c */ /* 0x000fe20003f05300 */
[----:B------:R-:W4:Y:S01]  /*4c30*/  @!UP3 LDCU UR5, c[0x0][0xb0c] ;  /* 0x00016180ff05b7ac */ /* 0x000f220008000800 */
[----:B------:R-:W-:Y:S01]  /*4c40*/  SHF.L.U32 R9, R15, 0x1f, RZ ;  /* 0x0000001f0f097819 */ /* 0x000fe200000006ff */
[----:B------:R-:W-:Y:S02]  /*4c50*/  USHF.L.U32 UR42, UR28, 0x7, URZ ;  /* 0x000000071c2a7899 */ /* 0x000fe400080006ff */
[----:B------:R-:W-:Y:S02]  /*4c60*/  USHF.L.U32 UR43, UR20, 0x6, URZ ;  /* 0x00000006142b7899 */ /* 0x000fe400080006ff */
[----:B---3--:R-:W-:Y:S07]  /*4c70*/  UIMAD.WIDE.U32 UR6, UR14, UR8, URZ ;  /* 0x000000080e0672a5 */ /* 0x008fee000f8e00ff */
[----:B------:R-:W-:Y:S01]  /*4c80*/  @!UP3 UMOV UR4, UR7 ;  /* 0x000000070004bc82 */ /* 0x000fe20008000000 */
[----:B----4-:R-:W-:Y:S02]  /*4c90*/  @!UP3 UISETP.NE.AND UP0, UPT, UR5, 0x1, UPT ;  /* 0x000000010500b88c */ /* 0x010fe4000bf05270 */
[----:B------:R-:W-:Y:S02]  /*4ca0*/  @!UP3 USHF.R.U32.HI UR4, URZ, UR9, UR4 ;  /* 0x00000009ff04b299 */ /* 0x000fe40008011604 */
[----:B------:R-:W-:Y:S02]  /*4cb0*/  UIMAD.WIDE.U32 UR6, UR13, UR11, URZ ;  /* 0x0000000b0d0672a5 */ /* 0x000fe4000f8e00ff */
[----:B------:R-:W-:Y:S02]  /*4cc0*/  @!UP3 USEL UR8, UR14, UR4, !UP0 ;  /* 0x000000040e08b287 */ /* 0x000fe4000c000000 */
[----:B------:R-:W-:Y:S03]  /*4cd0*/  @!UP3 UISETP.NE.AND UP0, UPT, UR10, 0x1, UPT ;  /* 0x000000010a00b88c */ /* 0x000fe6000bf05270 */
[----:B------:R-:W-:Y:S02]  /*4ce0*/  @!UP3 UMOV UR6, UR7 ;  /* 0x000000070006bc82 */ /* 0x000fe40008000000 */
[----:B------:R-:W3:Y:S02]  /*4cf0*/  @!UP3 LDCU UR4, c[0x0][0xb20] ;  /* 0x00016400ff04b7ac */ /* 0x000ee40008000800 */
[----:B---3--:R-:W-:Y:S04]  /*4d00*/  @!UP3 USHF.R.U32.HI UR6, URZ, UR4, UR6 ;  /* 0x00000004ff06b299 */ /* 0x008fe80008011606 */
[----:B------:R-:W-:Y:S04]  /*4d10*/  @!UP3 USEL UR6, UR13, UR6, !UP0 ;  /* 0x000000060d06b287 */ /* 0x000fe8000c000000 */
[----:B------:R-:W-:Y:S02]  /*4d20*/  @!UP3 UIADD3 UR4, UPT, UPT, -UR8, UR6, URZ ;  /* 0x000000060804b290 */ /* 0x000fe4000fffe1ff */
[----:B------:R-:W-:Y:S02]  /*4d30*/  @!UP3 UIADD3 UR6, UPT, UPT, UR8, -UR6, URZ ;  /* 0x800000060806b290 */ /* 0x000fe4000fffe0ff */
[----:B------:R-:W-:Y:S02]  /*4d40*/  @!UP3 UIMAD UR14, UR4, UR5, UR14 ;  /* 0x00000005040eb2a4 */ /* 0x000fe4000f8e020e */
[----:B------:R-:W-:Y:S01]  /*4d50*/  @!UP3 UIMAD UR13, UR6, UR10, UR13 ;  /* 0x0000000a060db2a4 */ /* 0x000fe2000f8e020d */
[----:B------:R-:W-:Y:S11]  /*4d60*/  BRA.U UP2, `(.L_x_87) ;  /* 0x0000000102107547 */ /* 0x000ff6000b800000 */
[----:B------:R-:W-:Y:S04]  /*4d70*/  MOV R6, UR46 ;  /* 0x0000002e00067c02 */ /* 0x000fe80008000f00 */
[----:B------:R-:W-:Y:S04]  /*4d80*/  SHF.L.U32 R6, R6, 0x1f, RZ ;  /* 0x0000001f06067819 */ /* 0x000fe800000006ff */
[----:B------:R-:W3:Y:S02]  /*4d90*/  SYNCS.PHASECHK.TRANS64.TRYWAIT P2, [UR21+0x78], R6 ;  /* 0x00007806ff0075a7 */ /* 0x000ee40008041115 */
[----:B---3--:R-:W-:Y:S05]  /*4da0*/  @!P2 BRA `(.L_x_88) ;  /* 0x000000480028a947 */ /* 0x008fea0003800000 */
.L_x_87:
[----:B------:R-:W-:Y:S05]  /*4db0*/  @!P1 BRA `(.L_x_89) ;  /* 0x0000000000309947 */ /* 0x000fea0003800000 */
[----:B------:R-:W-:Y:S01]  /*4dc0*/  ISETP.NE.U32.AND P1, PT, R2, RZ, PT ;  /* 0x000000ff0200720c */ /* 0x000fe20003f25070 */
[----:B------:R-:W3:Y:S01]  /*4dd0*/  LDCU.64 UR4, c[0x0][0x358] ;  /* 0x00006b00ff0477ac */ /* 0x000ee20008000a00 */
[----:B------:R-:W-:Y:S02]  /*4de0*/  IMAD.MOV.U32 R50, RZ, RZ, 0x1 ;  /* 0x00000001ff327424 */ /* 0x000fe400078e00ff */
[----:B------:R-:W-:Y:S11]  /*4df0*/  ISETP.NE.AND.EX P1, PT, R3, RZ, PT, P1 ;  /* 0x000000ff0300720c */ /* 0x000ff60003f25310 */
[----:B------:R-:W-:Y:S02]  /*4e00*/  @!UPT UIADD3 URZ, UPT, UPT, URZ, URZ, URZ ;  /* 0x000000fffffff290 */ /* 0x000fe4000fffe0ff */
[----:B------:R-:W4:Y:S01]  /*4e10*/  @P1 LDC.64 R10, c[0x0][0x888] ;  /* 0x00022200ff0a1b82 */ /* 0x000f220000000a00 */
[----:B-1----:R-:W-:Y:S04]  /*4e20*/  @P1 IMAD R0, R4, UR36, RZ ;  /* 0x0000002404001c24 */ /* 0x002fe8000f8e02ff */
[----:B----4-:R-:W-:Y:S04]  /*4e30*/  @P1 IMAD.WIDE R10, R0, 0x4, R10 ;  /* 0x00000004000a1825 */ /* 0x010fe800078e020a */
[----:B------:R-:W-:Y:S01]  /*4e40*/  HFMA2 R0, -RZ, RZ, 0, 5.9604644775390625e-08 ;  /* 0x00000001ff007431 */ /* 0x000fe200000001ff */
[----:B---3-5:R3:W5:Y:S04]  /*4e50*/  @P1 LDG.E R27, desc[UR4][R10.64] ;  /* 0x000000040a1b1981 */ /* 0x028768000c1e1900 */
[----:B------:R-:W-:Y:S01]  /*4e60*/  @!P1 PRMT R50, R0, 0x7610, R50 ;  /* 0x0000761000329816 */ /* 0x000fe20000000032 */
[----:B---3--:R-:W4:Y:S06]  /*4e70*/  @!P1 LDC R27, c[0x0][0x880] ;  /* 0x00022000ff1b9b82 */ /* 0x008f2c0000000800 */
.L_x_89:
[----:B----45:R-:W-:Y:S01]  /*4e80*/  @!P0 FSETP.EQ.AND P1, PT, R27, RZ, PT ;  /* 0x000000ff1b00820b */ /* 0x030fe20003f22000 */
[----:B------:R-:W-:Y:S01]  /*4e90*/  @!UPT UIADD3 URZ, UPT, UPT, URZ, URZ, URZ ;  /* 0x000000fffffff290 */ /* 0x000fe2000fffe0ff */
[----:B------:R-:W-:Y:S11]  /*4ea0*/  @!P0 BRA `(.L_x_90) ;  /* 0x0000000000188947 */ /* 0x000ff60003800000 */
[----:B------:R-:W-:Y:S02]  /*4eb0*/  LOP3.LUT P0, RZ, R50, 0xff, RZ, 0xc0, !PT ;  /* 0x000000ff32ff7812 */ /* 0x000fe4000780c0ff */
[----:B------:R-:W-:Y:S04]  /*4ec0*/  ISETP.NE.U32.AND P1, PT, R2, RZ, PT ;  /* 0x000000ff0200720c */ /* 0x000fe80003f25070 */
[----:B------:R-:W-:Y:S04]  /*4ed0*/  ISETP.NE.AND.EX P1, PT, R3, RZ, PT, P1 ;  /* 0x000000ff0300720c */ /* 0x000fe80003f25310 */
[----:B------:R-:W-:Y:S03]  /*4ee0*/  PLOP3.LUT P1, PT, P1, PT, PT, 0x8, 0x80 ;  /* 0x000000000080781c */ /* 0x000fe60000f2e170 */
[----:B------:R-:W-:Y:S11]  /*4ef0*/  @P0 FSETP.EQ.AND P1, PT, R27, RZ, PT ;  /* 0x000000ff1b00020b */ /* 0x000ff60003f22000 */
[----:B------:R-:W-:Y:S02]  /*4f00*/  @!UPT UIADD3 URZ, UPT, UPT, URZ, URZ, URZ ;  /* 0x000000fffffff290 */ /* 0x000fe4000fffe0ff */
.L_x_90:
[----:B------:R-:W3:Y:S01]  /*4f10*/  SYNCS.PHASECHK.TRANS64.TRYWAIT P2, [UR21+0x50], R9 ;  /* 0x00005009ff0075a7 */ /* 0x000ee20008041115 */
[----:B------:R-:W-:Y:S04]  /*4f20*/  ELECT P0, URZ, PT ;  /* 0x0000000000ff782f */ /* 0x000fe80003800000 */
[----:B------:R-:W-:Y:S11]  /*4f30*/  PLOP3.LUT P1, PT, P1, P0, PT, 0xf2, 0x2f ;  /* 0x00000000002f781c */ /* 0x000ff60000f21e72 */
[----:B------:R-:W-:Y:S02]  /*4f40*/  @!UPT UIADD3 URZ, UPT, UPT, URZ, URZ, URZ ;  /* 0x000000fffffff290 */ /* 0x000fe4000fffe0ff */
[----:B------:R-:W-:Y:S05]  /*4f50*/  @!P1 IADD3 R8, P0, PT, R16, 0x580, RZ ;  /* 0x0000058010089810 */ /* 0x000fea0007f1e0ff */
[----:B-1----:R-:W-:Y:S01]  /*4f60*/  @!P1 IMAD.X R6, RZ, RZ, R17, P0 ;  /* 0x000000ffff069224 */ /* 0x002fe200000e0611 */
[----:B---3--:R-:W-:Y:S07]  /*4f70*/  @!P2 BRA `(.L_x_91) ;  /* 0x0000004400cca947 */ /* 0x008fee0003800000 */
.L_x_179:
[----:B------:R-:W-:Y:S01]  /*4f80*/  @!P1 R2UR UR5, R8 ;  /* 0x00000000080592ca */ /* 0x000fe200000e0000 */
[----:B------:R-:W-:Y:S01]  /*4f90*/  VOTEU.ALL UP0, P1 ;  /* 0x0000000000ff7886 */ /* 0x000fe20000800000 */
[----:B------:R-:W-:Y:S01]  /*4fa0*/  @!P1 R2UR UR4, R6 ;  /* 0x00000000060492ca */ /* 0x000fe200000e0000 */
[----:B------:R-:W-:Y:S01]  /*4fb0*/  UMOV UR16, 0x0 ;  /* 0x0000000000107882 */ /* 0x000fe20000000000 */
[----:B------:R-:W-:Y:S01]  /*4fc0*/  UMOV UR17, 0x10000000 ;  /* 0x1000000000117882 */ /* 0x000fe20000000000 */
[----:B------:R-:W-:Y:S01]  /*4fd0*/  UMOV UR44, UR36 ;  /* 0x00000024002c7c82 */ /* 0x000fe20008000000 */
[----:B------:R-:W-:Y:S01]  /*4fe0*/  @!UP0 UIADD3 UR40, UPT, UPT, UR21, 0x200, URZ ;  /* 0x0000020015288890 */ /* 0x000fe2000fffe0ff */
[----:B-1----:R-:W-:Y:S01]  /*4ff0*/  @!P1 IMAD.MOV.U32 R0, RZ, RZ, 0x1000 ;  /* 0x00001000ff009424 */ /* 0x002fe200078e00ff */
[----:B------:R-:W-:Y:S01]  /*5000*/  @!UP0 UIADD3 UR10, UPT, UPT, UR42, 0x40, URZ ;  /* 0x000000402a0a8890 */ /* 0x000fe2000fffe0ff */
[----:B------:R-:W-:Y:S01]  /*5010*/  @!P1 IADD3 R8, P0, PT, R16, 0x580, RZ ;  /* 0x0000058010089810 */ /* 0x000fe20007f1e0ff */
[----:B------:R-:W-:Y:S01]  /*5020*/  @!UP0 UIADD3 UR8, UPT, UPT, UR21, 0xa00, URZ ;  /* 0x00000a0015088890 */ /* 0x000fe2000fffe0ff */
[----:B------:R-:W-:Y:S02]  /*5030*/  VOTEU.ALL UP0, P1 ;  /* 0x0000000000ff7886 */ /* 0x000fe40000800000 */
[----:B------:R-:W-:Y:S01]  /*5040*/  IMAD.U32 R10, RZ, RZ, UR5 ;  /* 0x00000005ff0a7e24 */ /* 0x000fe2000f8e00ff */
[----:B------:R-:W-:Y:S01]  /*5050*/  UMOV UR9, UR41 ;  /* 0x0000002900097c82 */ /* 0x000fe20008000000 */
[----:B------:R-:W-:Y:S01]  /*5060*/  IMAD.U32 R11, RZ, RZ, UR4 ;  /* 0x00000004ff0b7e24 */ /* 0x000fe2000f8e00ff */
[----:B------:R-:W-:Y:S01]  /*5070*/  UMOV UR11, UR43 ;  /* 0x0000002b000b7c82 */ /* 0x000fe20008000000 */
[----:B------:R-:W-:Y:S01]  /*5080*/  UMOV UR12, UR36 ;  /* 0x00000024000c7c82 */ /* 0x000fe20008000000 */
[----:B------:R-:W-:Y:S01]  /*5090*/  @!P1 R2UR UR4, R10 ;  /* 0x000000000a0492ca */ /* 0x000fe200000e0000 */
[----:B------:R-:W-:Y:S01]  /*50a0*/  UPRMT UR6, UR47, 0x654, UR41 ;  /* 0x000006542f067896 */ /* 0x000fe20008000029 */
[----:B------:R-:W-:Y:S01]  /*50b0*/  @!P1 R2UR UR5, R11 ;  /* 0x000000000b0592ca */ /* 0x000fe200000e0000 */
[----:B------:R-:W-:Y:S11]  /*50c0*/  @!P1 IMAD.X R6, RZ, RZ, R17, P0 ;  /* 0x000000ffff069224 */ /* 0x000ff600000e0611 */
[----:B------:R-:W-:Y:S01]  /*50d0*/  @!UPT UIADD3 URZ, UPT, UPT, URZ, URZ, URZ ;  /* 0x000000fffffff290 */ /* 0x000fe2000fffe0ff */
[----:B------:R1:W-:Y:S01]  /*50e0*/  @!UP0 UTMALDG.3D [UR40], [UR4], desc[UR16] ;  /* 0x00001028040085b4 */ /* 0x0003e20008011000 */
[----:B------:R-:W-:Y:S05]  /*50f0*/  VOTEU.ALL UP0, P1 ;  /* 0x0000000000ff7886 */ /* 0x000fea0000800000 */
[----:B------:R1:W-:Y:S01]  /*5100*/  @!UP0 UTMALDG.3D [UR8], [UR4], desc[UR16] ;  /* 0x00001008040085b4 */ /* 0x0003e20008011000 */
[----:B------:R1:W-:Y:S01]  /*5110*/  @!P1 SYNCS.ARRIVE.TRANS64.RED.A0TR RZ, [UR21+0x30], R0 ;  /* 0x00003000ffff99a7 */ /* 0x0003e20008300415 */
[----:B------:R-:W-:Y:S01]  /*5120*/  SYNCS.ARRIVE.TRANS64.RED.A1T0 RZ, [UR6], RZ ;  /* 0x000000ffffff79a7 */ /* 0x000fe20008100406 */
[----:B------:R-:W3:Y:S02]  /*5130*/  SYNCS.PHASECHK.TRANS64.TRYWAIT P2, [UR21+0x58], R9 ;  /* 0x00005809ff0075a7 */ /* 0x000ee40008041115 */
[----:B-1-3--:R-:W-:Y:S05]  /*5140*/  @!P2 BRA `(.L_x_92) ;  /* 0x000000440070a947 */ /* 0x00afea0003800000 */
.L_x_181:
        /* <DEDUP_REMOVED lines=10> */
[----:B------:R-:W-:Y:S02]  /*51f0*/  @!UP0 UIADD3 UR10, UPT, UPT, UR42, 0x50, URZ ;  /* 0x000000502a0a8890 */ /* 0x000fe4000fffe0ff */
[----:B------:R-:W-:Y:S01]  /*5200*/  @!UP0 UIADD3 UR8, UPT, UPT, UR21, 0x1a00, URZ ;  /* 0x00001a0015088890 */ /* 0x000fe2000fffe0ff */
[----:B------:R-:W-:Y:S01]  /*5210*/  IMAD.U32 R10, RZ, RZ, UR5 ;  /* 0x00000005ff0a7e24 */ /* 0x000fe2000f8e00ff */
[----:B------:R-:W-:Y:S01]  /*5220*/  VOTEU.ALL UP0, P1 ;  /* 0x0000000000ff7886 */ /* 0x000fe20000800000 */
[----:B------:R-:W-:Y:S01]  /*5230*/  IMAD.U32 R11, RZ, RZ, UR4 ;  /* 0x00000004ff0b7e24 */ /* 0x000fe2000f8e00ff */
[----:B------:R-:W-:Y:S01]  /*5240*/  UMOV UR9, UR33 ;  /* 0x0000002100097c82 */ /* 0x000fe20008000000 */
[----:B------:R-:W-:Y:S01]  /*5250*/  UMOV UR11, UR43 ;  /* 0x0000002b000b7c82 */ /* 0x000fe20008000000 */
[----:B------:R-:W-:Y:S01]  /*5260*/  @!P1 R2UR UR4, R10 ;  /* 0x000000000a0492ca */ /* 0x000fe200000e0000 */
[----:B------:R-:W-:Y:S01]  /*5270*/  UMOV UR12, UR36 ;  /* 0x00000024000c7c82 */ /* 0x000fe20008000000 */
[----:B------:R-:W-:Y:S01]  /*5280*/  @!P1 R2UR UR5, R11 ;  /* 0x000000000b0592ca */ /* 0x000fe200000e0000 */
[----:B------:R-:W-:Y:S01]  /*5290*/  UPRMT UR6, UR47, 0x654, UR33 ;  /* 0x000006542f067896 */ /* 0x000fe20008000021 */
[----:B------:R-:W-:Y:S11]  /*52a0*/  @!P1 IMAD.X R6, RZ, RZ, R17, P0 ;  /* 0x000000ffff069224 */ /* 0x000ff600000e0611 */
[----:B------:R1:W-:Y:S01]  /*52b0*/  @!UP0 UTMALDG.3D [UR32], [UR4], desc[UR16] ;  /* 0x00001020040085b4 */ /* 0x0003e20008011000 */
[----:B------:R-:W-:Y:S05]  /*52c0*/  VOTEU.ALL UP0, P1 ;  /* 0x0000000000ff7886 */ /* 0x000fea0000800000 */
[----:B------:R1:W-:Y:S01]  /*52d0*/  @!UP0 UTMALDG.3D [UR8], [UR4], desc[UR16] ;  /* 0x00001008040085b4 */ /* 0x0003e20008011000 */
[----:B------:R1:W-:Y:S01]  /*52e0*/  @!P1 SYNCS.ARRIVE.TRANS64.RED.A0TR RZ, [UR21+0x38], R0 ;  /* 0x00003800ffff99a7 */ /* 0x0003e20008300415 */
[----:B------:R-:W-:Y:S01]  /*52f0*/  SYNCS.ARRIVE.TRANS64.RED.A1T0 RZ, [UR6], RZ ;  /* 0x000000ffffff79a7 */ /* 0x000fe20008100406 */
[----:B------:R-:W3:Y:S02]  /*5300*/  SYNCS.PHASECHK.TRANS64.TRYWAIT P2, [UR21+0x60], R9 ;  /* 0x00006009ff0075a7 */ /* 0x000ee40008041115 */
[----:B-1-3--:R-:W-:Y:S05]  /*5310*/  @!P2 BRA `(.L_x_93) ;  /* 0x000000440014a947 */ /* 0x00afea0003800000 */
.L_x_183:
        /* <DEDUP_REMOVED lines=9> */
[----:B------:R-:W-:Y:S01]  /*53b0*/  VIADD R14, R14, 0x1 ;  /* 0x000000010e0e7836 */ /* 0x000fe20000000000 */
        /* <DEDUP_REMOVED lines=10> */
[----:B------:R-:W-:Y:S01]  /*5460*/  UMOV UR12, UR36 ;  /* 0x00000024000c7c82 */ /* 0x000fe20008000000 */
[----:B------:R-:W-:Y:S11]  /*5470*/  UPRMT UR6, UR47, 0x654, UR25 ;  /* 0x000006542f067896 */ /* 0x000ff60008000019 */
[----:B------:R1:W-:Y:S01]  /*5480*/  @!UP0 UTMALDG.3D [UR24], [UR4], desc[UR16] ;  /* 0x00001018040085b4 */ /* 0x0003e20008011000 */
[----:B------:R-:W-:Y:S05]  /*5490*/  VOTEU.ALL UP0, P1 ;  /* 0x0000000000ff7886 */ /* 0x000fea0000800000 */
[----:B------:R1:W-:Y:S01]  /*54a0*/  @!UP0 UTMALDG.3D [UR8], [UR4], desc[UR16] ;  /* 0x00001008040085b4 */ /* 0x0003e20008011000 */
[----:B------:R1:W-:Y:S01]  /*54b0*/  @!P1 SYNCS.ARRIVE.TRANS64.RED.A0TR RZ, [UR21+0x40], R0 ;  /* 0x00004000ffff99a7 */ /* 0x0003e20008300415 */
[----:B------:R-:W-:Y:S01]  /*54c0*/  SYNCS.ARRIVE.TRANS64.RED.A1T0 RZ, [UR6], RZ ;  /* 0x000000ffffff79a7 */ /* 0x000fe20008100406 */
[----:B------:R-:W3:Y:S02]  /*54d0*/  SYNCS.PHASECHK.TRANS64.TRYWAIT P0, [UR21+0x68], R9 ;  /* 0x00006809ff0075a7 */ /* 0x000ee40008001115 */
[----:B-1-3--:R-:W-:Y:S05]  /*54e0*/  @!P0 BRA `(.L_x_94) ;  /* 0x0000004000b88947 */ /* 0x00afea0003800000 */
.L_x_185:
[----:B------:R-:W-:Y:S01]  /*54f0*/  UPLOP3.LUT UP2, UPT, UPT, UPT, UPT, 0x80, 0x8 ;  /* 0x000000000008789c */ /* 0x000fe20003f4f070 */
[----:B------:R-:W-:Y:S01]  /*5500*/  @!P1 IADD3 R6, P0, PT, R16, 0x580, RZ ;  /* 0x0000058010069810 */ /* 0x000fe20007f1e0ff */
[----:B------:R-:W-:Y:S01]  /*5510*/  UMOV UR6, 0x0 ;  /* 0x0000000000067882 */ /* 0x000fe20000000000 */
[----:B------:R-:W-:Y:S01]  /*5520*/  UMOV UR7, 0x10000000 ;  /* 0x1000000000077882 */ /* 0x000fe20000000000 */
[----:B------:R-:W-:Y:S01]  /*5530*/  VOTEU.ALL UP0, P1 ;  /* 0x0000000000ff7886 */ /* 0x000fe20000800000 */
[----:B------:R-:W-:Y:S01]  /*5540*/  @!P1 R2UR UR5, R6 ;  /* 0x00000000060592ca */ /* 0x000fe200000e0000 */
[----:B-1----:R-:W-:Y:S01]  /*5550*/  @!P1 IMAD.X R0, RZ, RZ, R17, P0 ;  /* 0x000000ffff009224 */ /* 0x002fe200000e0611 */
[----:B------:R-:W-:Y:S01]  /*5560*/  UMOV UR19, UR43 ;  /* 0x0000002b00137c82 */ /* 0x000fe20008000000 */
[----:B------:R-:W-:Y:S01]  /*5570*/  UMOV UR20, UR36 ;  /* 0x0000002400147c82 */ /* 0x000fe20008000000 */
[----:B------:R-:W-:Y:S01]  /*5580*/  @!UP0 UIADD3 UR18, UPT, UPT, UR42, 0x30, URZ ;  /* 0x000000302a128890 */ /* 0x000fe2000fffe0ff */
[----:B------:R-:W-:Y:S01]  /*5590*/  R2UR UR24, R52 ;  /* 0x00000000341872ca */ /* 0x000fe200000e0000 */
[----:B------:R-:W-:Y:S01]  /*55a0*/  @!UP0 UIADD3 UR16, UPT, UPT, UR21, 0x3200, URZ ;  /* 0x0000320015108890 */ /* 0x000fe2000fffe0ff */
[----:B------:R-:W-:Y:S01]  /*55b0*/  @!P1 R2UR UR4, R0 ;  /* 0x00000000000492ca */ /* 0x000fe200000e0000 */
[----:B------:R-:W-:Y:S01]  /*55c0*/  @!UP0 UIADD3 UR17, UPT, UPT, UR21, 0x48, URZ ;  /* 0x0000004815118890 */ /* 0x000fe2000fffe0ff */
[----:B------:R-:W-:Y:S01]  /*55d0*/  ISETP.NE.AND P0, PT, R14, 0x2, PT ;  /* 0x000000020e00780c */ /* 0x000fe20003f05270 */
[----:B------:R-:W-:Y:S01]  /*55e0*/  @!UP0 UIADD3 UR10, UPT, UPT, UR42, 0x70, URZ ;  /* 0x000000702a0a8890 */ /* 0x000fe2000fffe0ff */
[----:B------:R-:W-:Y:S01]  /*55f0*/  LOP3.LUT R15, R15, 0x1, RZ, 0x3c, !PT ;  /* 0x000000010f0f7812 */ /* 0x000fe200078e3cff */
[----:B------:R-:W-:Y:S01]  /*5600*/  @!UP0 UIADD3 UR8, UPT, UPT, UR21, 0x3a00, URZ ;  /* 0x00003a0015088890 */ /* 0x000fe2000fffe0ff */
[----:B------:R-:W-:Y:S01]  /*5610*/  IMAD.U32 R8, RZ, RZ, UR5 ;  /* 0x00000005ff087e24 */ /* 0x000fe2000f8e00ff */
[----:B------:R-:W-:Y:S01]  /*5620*/  VOTEU.ALL UP0, P1 ;  /* 0x0000000000ff7886 */ /* 0x000fe20000800000 */
[----:B------:R-:W-:Y:S01]  /*5630*/  UMOV UR11, UR43 ;  /* 0x0000002b000b7c82 */ /* 0x000fe20008000000 */
[----:B------:R-:W-:Y:S01]  /*5640*/  UMOV UR12, UR36 ;  /* 0x00000024000c7c82 */ /* 0x000fe20008000000 */
[----:B------:R-:W-:Y:S01]  /*5650*/  UMOV UR9, UR17 ;  /* 0x0000001100097c82 */ /* 0x000fe20008000000 */
[----:B------:R-:W-:Y:S01]  /*5660*/  SEL R0, RZ, 0x1, P0 ;  /* 0x00000001ff007807 */ /* 0x000fe20000000000 */
[----:B------:R-:W-:Y:S01]  /*5670*/  UIADD3 UR28, UPT, UPT, UR13, UR24, URZ ;  /* 0x000000180d1c7290 */ /* 0x000fe2000fffe0ff */
[----:B------:R-:W-:Y:S01]  /*5680*/  IMAD.U32 R9, RZ, RZ, UR4 ;  /* 0x00000004ff097e24 */ /* 0x000fe2000f8e00ff */
[----:B------:R-:W-:Y:S01]  /*5690*/  @!P1 R2UR UR4, R8 ;  /* 0x00000000080492ca */ /* 0x000fe200000e0000 */
[----:B------:R-:W-:Y:S01]  /*56a0*/  UMOV UR36, UR29 ;  /* 0x0000001d00247c82 */ /* 0x000fe20008000000 */
[----:B------:R-:W-:Y:S02]  /*56b0*/  LOP3.LUT R13, R13, R0, RZ, 0x3c, !PT ;  /* 0x000000000d0d7212 */ /* 0x000fe400078e3cff */
[----:B------:R-:W-:Y:S02]  /*56c0*/  @!P1 R2UR UR5, R9 ;  /* 0x00000000090592ca */ /* 0x000fe400000e0000 */
[----:B------:R-:W-:Y:S11]  /*56d0*/  SEL R14, R14, RZ, P0 ;  /* 0x000000ff0e0e7207 */ /* 0x000ff60000000000 */
[----:B------:R1:W-:Y:S01]  /*56e0*/  @!UP0 UTMALDG.3D [UR16], [UR4], desc[UR6] ;  /* 0x00000610040085b4 */ /* 0x0003e20008011000 */
[----:B------:R-:W-:Y:S05]  /*56f0*/  VOTEU.ALL UP0, P1 ;  /* 0x0000000000ff7886 */ /* 0x000fea0000800000 */
[----:B------:R3:W-:Y:S01]  /*5700*/  @!UP0 UTMALDG.3D [UR8], [UR4], desc[UR6] ;  /* 0x00000608040085b4 */ /* 0x0007e20008011000 */
[----:B------:R3:W-:Y:S01]  /*5710*/  @!P1 SYNCS.ARRIVE.TRANS64.RED.A0TR RZ, [UR21+0x48], R7 ;  /* 0x00004807ffff99a7 */ /* 0x0007e20008300415 */
[----:B------:R-:W-:Y:S01]  /*5720*/  SYNCS.ARRIVE.TRANS64.RED.A1T0 RZ, [UR37], RZ ;  /* 0x000000ffffff79a7 */ /* 0x000fe20008100425 */
[----:B-1----:R-:W-:Y:S01]  /*5730*/  UIADD3 UR20, UPT, UPT, UR14, UR63, URZ ;  /* 0x0000003f0e147290 */ /* 0x002fe2000fffe0ff */
[----:B------:R-:W-:Y:S11]  /*5740*/  BRA.U UP1, `(.L_x_95) ;  /* 0xfffffff101047547 */ /* 0x000ff6000b83ffff */
[----:B------:R-:W-:-:S04]  /*5750*/  SHF.L.U32 R2, R15, 0x1f, RZ ;  /* 0x0000001f0f027819 */ /* 0x000fc800000006ff */
[----:B------:R-:W1:Y:S02]  /*5760*/  SYNCS.PHASECHK.TRANS64.TRYWAIT P0, [UR21+0x50], R2 ;  /* 0x00005002ff0075a7 */ /* 0x000e640008001115 */
[----:B-1----:R-:W-:Y:S05]  /*5770*/  @!P0 BRA `(.L_x_96) ;  /* 0x00000040002c8947 */ /* 0x002fea0003800000 */
.L_x_187:
[----:B------:R-:W4:Y:S02]  /*5780*/  SYNCS.PHASECHK.TRANS64.TRYWAIT P0, [UR21+0x58], R2 ;  /* 0x00005802ff0075a7 */ /* 0x000f240008001115 */
[----:B----4-:R-:W-:Y:S05]  /*5790*/  @!P0 BRA `(.L_x_97) ;  /* 0x00000040003c8947 */ /* 0x010fea0003800000 */
.L_x_189:
[----:B------:R-:W4:Y:S02]  /*57a0*/  SYNCS.PHASECHK.TRANS64.TRYWAIT P0, [UR21+0x60], R2 ;  /* 0x00006002ff0075a7 */ /* 0x000f240008001115 */
[----:B----4-:R-:W-:Y:S05]  /*57b0*/  @!P0 BRA `(.L_x_98) ;  /* 0x00000040004c8947 */ /* 0x010fea0003800000 */
.L_x_191:
[----:B-1----:R-:W-:-:S07]  /*57c0*/  MOV R0, UR21 ;  /* 0x0000001500007c02 */ /* 0x002fce0008000f00 */
.L_x_99:
[----:B-1----:R-:W-:-:S04]  /*57d0*/  SHF.L.U32 R2, R15, 0x1f, RZ ;  /* 0x0000001f0f027819 */ /* 0x002fc800000006ff */
[----:B------:R1:W4:Y:S03]  /*57e0*/  SYNCS.PHASECHK.TRANS64.TRYWAIT P0, [R0+URZ+0x68], R2 ;  /* 0x00006802000075a7 */ /* 0x00032600080011ff */
[----:B----4-:R-:W-:Y:S05]  /*57f0*/  @!P0 NANOSLEEP.SYNCS 0x989680 ;  /* 0x009896800000895d */ /* 0x010fea0003900000 */
[----:B------:R-:W4:Y:S02]  /*5800*/  @!P0 SYNCS.PHASECHK.TRANS64 P0, [R0+URZ+0x68], R2 ;  /* 0x00006802000085a7 */ /* 0x000f2400080010ff */
[----:B--234-:R-:W-:Y:S05]  /*5810*/  @P0 EXIT ;  /* 0x000000000000094d */ /* 0x01cfea0003800000 */
[----:B------:R-:W-:Y:S05]  /*5820*/  BRA `(.L_x_99) ;  /* 0xfffffffc00e87947 */ /* 0x000fea000383ffff */
.L_x_84:
[----:B------:R-:W-:-:S06]  /*5830*/  UISETP.GE.AND UP0, UPT, UR25, 0x4, UPT ;  /* 0x000000041900788c */ /* 0x000fcc000bf06270 */
[----:B------:R-:W-:-:S13]  /*5840*/  PLOP3.LUT P0, PT, PT, PT, UP0, 0x80, 0x8 ;  /* 0x000000000008781c */ /* 0x000fda0003f0f008 */
[----:B-1----:R-:W-:Y:S05]  /*5850*/  @!P0 EXIT ;  /* 0x000000000000894d */ /* 0x002fea0003800000 */
[----:B------:R-:W-:Y:S01]  /*5860*/  BAR.SYNC.DEFER_BLOCKING 0x6, 0xa0 ;  /* 0x0182800000007b1d */ /* 0x000fe20000010000 */
[----:B------:R-:W-:Y:S01]  /*5870*/  IMAD.SHL.U32 R49, R61, 0x10, RZ ;  /* 0x000000103d317824 */ /* 0x000fe200078e00ff */
[----:B------:R-:W-:Y:S01]  /*5880*/  CS2R R58, SRZ ;  /* 0x00000000003a7805 */ /* 0x000fe2000001ff00 */
[----:B------:R-:W-:Y:S02]  /*5890*/  IMAD.SHL.U32 R5, R51, 0x200, RZ ;  /* 0x0000020033057824 */ /* 0x000fe400078e00ff */
[----:B------:R-:W-:Y:S01]  /*58a0*/  IMAD.U32 R23, R61, 0x10000, RZ ;  /* 0x000100003d177824 */ /* 0x000fe200078e00ff */
[----:B------:R-:W-:Y:S01]  /*58b0*/  UMOV UR43, 0x400 ;  /* 0x00000400002b7882 */ /* 0x000fe20000000000 */
[----:B------:R-:W-:Y:S01]  /*58c0*/  LOP3.LUT R48, R49, 0x5b0, RZ, 0xc0, !PT ;  /* 0x000005b031307812 */ /* 0x000fe200078ec0ff */
[----:B------:R-:W-:Y:S01]  /*58d0*/  ULEA UR43, UR47, UR43, 0x18 ;  /* 0x0000002b2f2b7291 */ /* 0x000fe2000f8ec0ff */
[----:B------:R-:W1:Y:S01]  /*58e0*/  LDC.64 R44, c[0x0][0x888] ;  /* 0x00022200ff2c7b82 */ /* 0x000e620000000a00 */
[----:B------:R-:W-:Y:S01]  /*58f0*/  IMAD.SHL.U32 R4, R61, 0x2, RZ ;  /* 0x000000023d047824 */ /* 0x000fe200078e00ff */
[----:B------:R-:W-:Y:S01]  /*5900*/  LOP3.LUT R48, R48, 0x200, R5, 0xf8, !PT ;  /* 0x0000020030307812 */ /* 0x000fe200078ef805 */
[----:B------:R-:W-:Y:S01]  /*5910*/  IMAD.SHL.U32 R5, R51, 0x200000, RZ ;  /* 0x0020000033057824 */ /* 0x000fe200078e00ff */
[C---:B------:R-:W-:Y:S01]  /*5920*/  LOP3.LUT R6, R49.reuse, 0x40, RZ, 0xc0, !PT ;  /* 0x0000004031067812 */ /* 0x040fe200078ec0ff */
[----:B------:R-:W-:Y:S01]  /*5930*/  UIADD3 UR4, UPT, UPT, UR43, 0x200, URZ ;  /* 0x000002002b047890 */ /* 0x000fe2000fffe0ff */
[----:B------:R-:W-:Y:S01]  /*5940*/  LOP3.LUT P0, RZ, R49, 0x40, RZ, 0xc0, !PT ;  /* 0x0000004031ff7812 */ /* 0x000fe2000780c0ff */
[----:B------:R-:W-:Y:S01]  /*5950*/  IMAD.MOV.U32 R60, RZ, RZ, 0x1 ;  /* 0x00000001ff3c7424 */ /* 0x000fe200078e00ff */
[----:B------:R-:W2:Y:S01]  /*5960*/  LDC.64 R46, c[0x0][0x890] ;  /* 0x00022400ff2e7b82 */ /* 0x000ea20000000a00 */
[----:B------:R-:W-:Y:S01]  /*5970*/  LOP3.LUT R5, R5, 0x200000, RZ, 0xc0, !PT ;  /* 0x0020000005057812 */ /* 0x000fe200078ec0ff */
[----:B------:R-:W-:Y:S01]  /*5980*/  IMAD.MOV.U32 R22, RZ, RZ, RZ ;  /* 0x000000ffff167224 */ /* 0x000fe200078e00ff */
[----:B------:R-:W-:Y:S01]  /*5990*/  LOP3.LUT R4, R6, 0x8, R4, 0xf8, !PT ;  /* 0x0000000806047812 */ /* 0x000fe200078ef804 */
[----:B------:R-:W-:Y:S01]  /*59a0*/  IMAD.MOV.U32 R56, RZ, RZ, RZ ;  /* 0x000000ffff387224 */ /* 0x000fe200078e00ff */
[----:B------:R-:W-:Y:S01]  /*59b0*/  LOP3.LUT R23, R5, 0x400000, R23, 0xf8, !PT ;  /* 0x0040000005177812 */ /* 0x000fe200078ef817 */
[----:B------:R-:W-:Y:S01]  /*59c0*/  IMAD.U32 R53, RZ, RZ, UR4 ;  /* 0x00000004ff357e24 */ /* 0x000fe2000f8e00ff */
[----:B------:R-:W3:Y:S01]  /*59d0*/  LDS R0, [UR43+0x130] ;  /* 0x0001302bff007984 */ /* 0x000ee20008000800 */
[----:B------:R-:W4:Y:S01]  /*59e0*/  LDC.64 R42, c[0x0][0x8b0] ;  /* 0x00022c00ff2a7b82 */ /* 0x000f220000000a00 */
[----:B------:R-:W-:Y:S01]  /*59f0*/  LOP3.LUT R48, R48, R4, RZ, 0xfc, !PT ;  /* 0x0000000430307212 */ /* 0x000fe200078efcff */
[----:B------:R-:W1:Y:S01]  /*5a00*/  LDCU UR60, c[0x0][0x370] ;  /* 0x00006e00ff3c77ac */ /* 0x000e620008000800 */
[----:B------:R-:W-:Y:S01]  /*5a10*/  LOP3.LUT R61, R61, 0x60, RZ, 0xc0, !PT ;  /* 0x000000603d3d7812 */ /* 0x000fe200078ec0ff */
[----:B------:R-:W1:Y:S04]  /*5a20*/  LDCU UR42, c[0x0][0xb0c] ;  /* 0x00016180ff2a77ac */ /* 0x000e680008000800 */
[----:B------:R-:W1:Y:S01]  /*5a30*/  LDC.64 R40, c[0x0][0x8a8] ;  /* 0x00022a00ff287b82 */ /* 0x000e620000000a00 */
[----:B------:R-:W1:Y:S01]  /*5a40*/  LDCU UR39, c[0x0][0xb30] ;  /* 0x00016600ff2777ac */ /* 0x000e620008000800 */
[----:B------:R-:W1:Y:S01]  /*5a50*/  LDCU.64 UR54, c[0x0][0x888] ;  /* 0x00011100ff3677ac */ /* 0x000e620008000a00 */
[----:B------:R-:W1:Y:S01]  /*5a60*/  LDCU.64 UR40, c[0x0][0xb28] ;  /* 0x00016500ff2877ac */ /* 0x000e620008000a00 */
[----:B------:R-:W1:Y:S01]  /*5a70*/  LDCU.128 UR56, c[0x0][0xb10] ;  /* 0x00016200ff3877ac */ /* 0x000e620008000c00 */
[----:B------:R-:W1:Y:S01]  /*5a80*/  LDCU UR53, c[0x0][0x374] ;  /* 0x00006e80ff3577ac */ /* 0x000e620008000800 */
[----:B------:R-:W-:Y:S01]  /*5a90*/  UMOV UR52, URZ ;  /* 0x000000ff00347c82 */ /* 0x000fe20008000000 */
[----:B------:R-:W-:Y:S01]  /*5aa0*/  UMOV UR46, URZ ;  /* 0x000000ff002e7c82 */ /* 0x000fe20008000000 */
[----:B---3--:R-:W-:Y:S01]  /*5ab0*/  IMAD.IADD R23, R0, 0x1, R23 ;  /* 0x0000000100177824 */ /* 0x008fe200078e0217 */
[----:B--2---:R-:W-:-:S07]  /*5ac0*/  P2R R0, PR, RZ, 0x1 ;  /* 0x00000001ff007803 */ /* 0x004fce0000000000 */
.L_x_143:
[----:B------:R-:W-:Y:S02]  /*5ad0*/  LEA R3, R56, UR43, 0x3 ;  /* 0x0000002b38037c11 */ /* 0x000fe4000f8e18ff */
[----:B------:R-:W-:Y:S02]  /*5ae0*/  SHF.L.U32 R0, R58, 0x1f, RZ ;  /* 0x0000001f3a007819 */ /* 0x000fe400000006ff */
[----:B-1----:R-:W-:Y:S02]  /*5af0*/  LEA R4, R56, UR43, 0x4 ;  /* 0x0000002b38047c11 */ /* 0x002fe4000f8e20ff */
[----:B------:R-:W2:Y:S02]  /*5b00*/  SYNCS.PHASECHK.TRANS64.TRYWAIT P0, [R3+URZ+0x80], R0 ;  /* 0x00008000030075a7 */ /* 0x000ea400080011ff */
[----:B--2---:R-:W-:Y:S05]  /*5b10*/  @!P0 BRA `(.L_x_100) ;  /* 0x0000003c008c8947 */ /* 0x004fea0003800000 */
.L_x_192:
[----:B------:R-:W3:Y:S01]  /*5b20*/  LDS.128 R4, [R4+0x110] ;  /* 0x0001100004047984 */ /* 0x000ee20000000c00 */
[----:B------:R-:W-:Y:S01]  /*5b30*/  UISETP.GE.AND UP0, UPT, UR45, 0x1, UPT ;  /* 0x000000012d00788c */ /* 0x000fe2000bf06270 */
[----:B------:R-:W-:Y:S01]  /*5b40*/  @!PT LDS RZ, [RZ] ;  /* 0x00000000fffff984 */ /* 0x000fe20000000800 */
[----:B------:R-:W-:Y:S01]  /*5b50*/  @!PT LDS RZ, [RZ] ;  /* 0x00000000fffff984 */ /* 0x000fe20000000800 */
[----:B------:R-:W-:Y:S01]  /*5b60*/  @!PT LDS RZ, [RZ] ;  /* 0x00000000fffff984 */ /* 0x000fe20000000800 */
[----:B------:R-:W-:Y:S01]  /*5b70*/  @!PT LDS RZ, [RZ] ;  /* 0x00000000fffff984 */ /* 0x000fe20000000800 */
[----:B------:R1:W-:Y:S06]  /*5b80*/  MEMBAR.ALL.CTA ;  /* 0x0000000000007992 */ /* 0x0003ec0000008000 */
[----:B-1----:R-:W1:Y:S01]  /*5b90*/  FENCE.VIEW.ASYNC.S ;  /* 0x00000000000073c6 */ /* 0x002e620000000000 */
[----:B---3--:R-:W-:Y:S11]  /*5ba0*/  LOP3.LUT P0, RZ, R6, 0x1, RZ, 0xc0, !PT ;  /* 0x0000000106ff7812 */ /* 0x008ff6000780c0ff */
[----:B------:R-:W-:Y:S02]  /*5bb0*/  @!UPT UIADD3 URZ, UPT, UPT, URZ, URZ, URZ ;  /* 0x000000fffffff290 */ /* 0x000fe4000fffe0ff */
[----:B-1----:R-:W-:Y:S01]  /*5bc0*/  VOTEU.ANY UP1, P0 ;  /* 0x0000000000ff7886 */ /* 0x002fe20000020100 */
[----:B------:R-:W-:Y:S01]  /*5bd0*/  PLOP3.LUT P0, PT, PT, PT, UP1, 0x80, 0x8 ;  /* 0x000000000008781c */ /* 0x000fe20003f0f018 */
[----:B------:R-:W-:Y:S11]  /*5be0*/  UP2UR UR62, UPR, URZ, 0x2 ;  /* 0x00000002ff3e7883 */ /* 0x000ff60008000000 */
[----:B------:R-:W-:Y:S01]  /*5bf0*/  @!UPT UIADD3 URZ, UPT, UPT, URZ, URZ, URZ ;  /* 0x000000fffffff290 */ /* 0x000fe2000fffe0ff */
[----:B--2---:R-:W-:Y:S02]  /*5c00*/  @P0 SHF.R.U32.HI R0, RZ, 0x10, R5 ;  /* 0x00000010ff000819 */ /* 0x004fe40000011605 */
        /* <DEDUP_REMOVED lines=12> */
[----:B------:R-:W2:Y:S01]  /*5cd0*/  LDCU UR12, c[0x0][0xb20] ;  /* 0x00016400ff0c77ac */ /* 0x000ea20008000800 */
[----:B------:R-:W-:Y:S02]  /*5ce0*/  UIMAD.WIDE.U32 UR4, UR53, UR59, URZ ;  /* 0x0000003b350472a5 */ /* 0x000fe4000f8e00ff */
[----:B------:R-:W-:Y:S02]  /*5cf0*/  UIMAD.WIDE.U32 UR6, UR60, UR56, URZ ;  /* 0x000000383c0672a5 */ /* 0x000fe4000f8e00ff */
[----:B------:R-:W-:Y:S02]  /*5d00*/  UISETP.NE.AND UP0, UPT, UR58, 0x1, UPT ;  /* 0x000000013a00788c */ /* 0x000fe4000bf05270 */
[----:B------:R-:W-:Y:S02]  /*5d10*/  UIMAD.WIDE.U32 UR8, UR37, UR59, URZ ;  /* 0x0000003b250872a5 */ /* 0x000fe4000f8e00ff */
[----:B------:R-:W-:Y:S02]  /*5d20*/  UIMAD.WIDE.U32 UR10, UR38, UR56, URZ ;  /* 0x00000038260a72a5 */ /* 0x000fe4000f8e00ff */
[----:B------:R-:W-:Y:S02]  /*5d30*/  UISETP.NE.AND UP1, UPT, UR42, 0x1, UPT ;  /* 0x000000012a00788c */ /* 0x000fe4000bf25270 */
[----:B------:R-:W-:Y:S01]  /*5d40*/  UISETP.NE.AND UP2, UPT, UR45, 0x1, UPT ;  /* 0x000000012d00788c */ /* 0x000fe2000bf45270 */
[----:B------:R-:W-:Y:S02]  /*5d50*/  UMOV UR4, UR5 ;  /* 0x0000000500047c82 */ /* 0x000fe40008000000 */
[----:B--2---:R-:W-:Y:S03]  /*5d60*/  USHF.R.U32.HI UR5, URZ, UR12, UR4 ;  /* 0x0000000cff057299 */ /* 0x004fe60008011604 */
[----:B------:R-:W-:Y:S02]  /*5d70*/  UMOV UR4, UR7 ;  /* 0x0000000700047c82 */ /* 0x000fe40008000000 */
[----:B------:R-:W-:Y:S02]  /*5d80*/  USHF.R.U32.HI UR7, URZ, UR57, UR4 ;  /* 0x00000039ff077299 */ /* 0x000fe40008011604 */
[----:B------:R-:W-:Y:S02]  /*5d90*/  USEL UR4, UR53, UR5, !UP0 ;  /* 0x0000000535047287 */ /* 0x000fe4000c000000 */
[----:B------:R-:W-:Y:S01]  /*5da0*/  USEL UR7, UR60, UR7, !UP1 ;  /* 0x000000073c077287 */ /* 0x000fe2000c800000 */
[----:B------:R-:W-:Y:S01]  /*5db0*/  UMOV UR5, UR9 ;  /* 0x0000000900057c82 */ /* 0x000fe20008000000 */
[----:B------:R-:W-:Y:S02]  /*5dc0*/  UIMAD.WIDE.U32 UR8, UR4, UR40, URZ ;  /* 0x00000028040872a5 */ /* 0x000fe4000f8e00ff */
[----:B------:R-:W-:Y:S03]  /*5dd0*/  USHF.R.U32.HI UR6, URZ, UR12, UR5 ;  /* 0x0000000cff067299 */ /* 0x000fe60008011605 */
[----:B------:R-:W-:Y:S01]  /*5de0*/  UMOV UR5, UR11 ;  /* 0x0000000b00057c82 */ /* 0x000fe20008000000 */
[----:B------:R-:W-:Y:S02]  /*5df0*/  UIMAD.WIDE.U32 UR10, UR7, UR40, URZ ;  /* 0x00000028070a72a5 */ /* 0x000fe4000f8e00ff */
[----:B------:R-:W-:Y:S02]  /*5e00*/  USHF.R.U32.HI UR12, URZ, UR57, UR5 ;  /* 0x00000039ff0c7299 */ /* 0x000fe40008011605 */
[----:B------:R-:W-:Y:S01]  /*5e10*/  USEL UR6, UR37, UR6, !UP0 ;  /* 0x0000000625067287 */ /* 0x000fe2000c000000 */
[----:B------:R-:W-:Y:S02]  /*5e20*/  UMOV UR5, UR9 ;  /* 0x0000000900057c82 */ /* 0x000fe40008000000 */
[----:B------:R-:W-:Y:S01]  /*5e30*/  UMOV UR10, UR11 ;  /* 0x0000000b000a7c82 */ /* 0x000fe20008000000 */
[----:B------:R-:W-:Y:S02]  /*5e40*/  @UP2 USHF.R.U32.HI UR4, URZ, UR41, UR5 ;  /* 0x00000029ff042299 */ /* 0x000fe40008011605 */
[----:B------:R-:W-:Y:S02]  /*5e50*/  @UP2 USHF.R.U32.HI UR7, URZ, UR41, UR10 ;  /* 0x00000029ff072299 */ /* 0x000fe4000801160a */
[----:B------:R-:W-:Y:S02]  /*5e60*/  UIMAD UR4, UR45, UR4, URZ ;  /* 0x000000042d0472a4 */ /* 0x000fe4000f8e02ff */
        /* <DEDUP_REMOVED lines=8> */
[----:B------:R-:W-:Y:S02]  /*5ef0*/  USEL UR11, UR6, UR4, !UP2 ;  /* 0x00000004060b7287 */ /* 0x000fe4000d000000 */
[----:B------:R-:W-:Y:S02]  /*5f00*/  UIADD3 UR8, UPT, UPT, -UR5, URZ, URZ ;  /* 0x000000ff05087290 */ /* 0x000fe4000fffe1ff */
[----:B------:R-:W-:Y:S01]  /*5f10*/  UIADD3 UR10, UPT, UPT, -UR11, URZ, URZ ;  /* 0x000000ff0b0a7290 */ /* 0x000fe2000fffe1ff */
[----:B------:R-:W-:Y:S01]  /*5f20*/  @!UP0 UMOV UR4, UR9 ;  /* 0x0000000900048c82 */ /* 0x000fe20008000000 */
[----:B------:R-:W-:Y:S02]  /*5f30*/  UIADD3 UR9, UPT, UPT, -UR6, URZ, URZ ;  /* 0x000000ff06097290 */ /* 0x000fe4000fffe1ff */
[----:B------:R-:W-:Y:S02]  /*5f40*/  @!UP0 USHF.R.U32.HI UR4, URZ, UR41, UR4 ;  /* 0x00000029ff048299 */ /* 0x000fe40008011604 */
[----:B------:R-:W-:Y:S02]  /*5f50*/  UIMAD UR10, UR45, UR10, UR6 ;  /* 0x0000000a2d0a72a4 */ /* 0x000fe4000f8e0206 */
[----:B------:R-:W-:Y:S04]  /*5f60*/  @!UP0 USEL UR4, UR5, UR4, !UP2 ;  /* 0x0000000405048287 */ /* 0x000fe8000d000000 */
[----:B------:R-:W-:Y:S02]  /*5f70*/  @!UP0 UIMAD UR10, UR7, UR10, UR4 ;  /* 0x0000000a070a82a4 */ /* 0x000fe4000f8e0204 */
[----:B------:R-:W-:Y:S02]  /*5f80*/  @!UP0 UIADD3 UR11, UPT, UPT, UR11, -UR4, URZ ;  /* 0x800000040b0b8290 */ /* 0x000fe4000fffe0ff */
[----:B------:R-:W-:Y:S02]  /*5f90*/  UIMAD UR7, UR42, UR8, UR38 ;  /* 0x000000082a0772a4 */ /* 0x000fe4000f8e0226 */
[----:B------:R-:W-:Y:S02]  /*5fa0*/  @!UP0 UIMAD UR6, UR11, UR45, UR5 ;  /* 0x0000002d0b0682a4 */ /* 0x000fe4000f8e0205 */
[----:B------:R-:W-:Y:S01]  /*5fb0*/  UIMAD UR4, UR58, UR9, UR37 ;  /* 0x000000093a0472a4 */ /* 0x000fe2000f8e0225 */
[----:B------:R-:W-:Y:S02]  /*5fc0*/  @!UP0 UMOV UR5, UR10 ;  /* 0x0000000a00058c82 */ /* 0x000fe40008000000 */
[----:B------:R-:W-:Y:S02]  /*5fd0*/  UIMAD UR38, UR5, UR42, UR7 ;  /* 0x0000002a052672a4 */ /* 0x000fe4000f8e0207 */
[----:B------:R-:W-:Y:S11]  /*5fe0*/  UIMAD UR37, UR6, UR58, UR4 ;  /* 0x0000003a062572a4 */ /* 0x000ff6000f8e0204 */
[----:B------:R-:W-:Y:S01]  /*5ff0*/  @!UPT UIADD3 URZ, UPT, UPT, URZ, URZ, URZ ;  /* 0x000000fffffff290 */ /* 0x000fe2000fffe0ff */
.L_x_101:
[----:B------:R-:W-:Y:S01]  /*6000*/  UISETP.NE.AND UP0, UPT, UR39, 0x1, UPT ;  /* 0x000000012700788c */ /* 0x000fe2000bf05270 */
[----:B------:R-:W-:Y:S01]  /*6010*/  LOP3.LUT P0, RZ, R53, 0x90, RZ, 0xc0, !PT ;  /* 0x0000009035ff7812 */ /* 0x000fe2000780c0ff */
[----:B------:R-:W-:Y:S01]  /*6020*/  USHF.L.U32 UR50, UR20, 0x6, URZ ;  /* 0x0000000614327899 */ /* 0x000fe200080006ff */
[----:B------:R-:W-:Y:S01]  /*6030*/  BSSY.RECONVERGENT B6, `(.L_x_102) ;  /* 0x0000034000067945 */ /* 0x000fe20003800200 */
[----:B------:R-:W-:Y:S01]  /*6040*/  USHF.L.U32 UR49, UR28, 0x7, URZ ;  /* 0x000000071c317899 */ /* 0x000fe200080006ff */
[----:B------:R-:W-:Y:S06]  /*6050*/  IADD3 R56, PT, PT, R56, 0x1, RZ ;  /* 0x0000000138387810 */ /* 0x000fec0007ffe0ff */
[----:B------:R-:W2:Y:S01]  /*6060*/  @!UP0 LDCU.128 UR12, c[0x0][0xb10] ;  /* 0x00016200ff0c87ac */ /* 0x000ea20008000c00 */
[----:B------:R-:W3:Y:S01]  /*6070*/  @!UP0 LDCU UR5, c[0x0][0xb0c] ;  /* 0x00016180ff0587ac */ /* 0x000ee20008000800 */
[----:B------:R-:W4:Y:S01]  /*6080*/  @!UP0 LDCU UR10, c[0x0][0xb20] ;  /* 0x00016400ff0a87ac */ /* 0x000f220008000800 */
[----:B--2---:R-:W-:Y:S02]  /*6090*/  UIMAD.WIDE.U32 UR8, UR38, UR12, URZ ;  /* 0x0000000c260872a5 */ /* 0x004fe4000f8e00ff */
[----:B------:R-:W-:Y:S02]  /*60a0*/  UIMAD.WIDE.U32 UR6, UR37, UR15, URZ ;  /* 0x0000000f250672a5 */ /* 0x000fe4000f8e00ff */
[----:B------:R-:W-:Y:S03]  /*60b0*/  @!UP0 UISETP.NE.AND UP1, UPT, UR14, 0x1, UPT ;  /* 0x000000010e00888c */ /* 0x000fe6000bf25270 */
[----:B------:R-:W-:Y:S01]  /*60c0*/  @!UP0 UMOV UR4, UR9 ;  /* 0x0000000900048c82 */ /* 0x000fe20008000000 */
[----:B---3--:R-:W-:Y:S02]  /*60d0*/  @!UP0 UISETP.NE.AND UP2, UPT, UR5, 0x1, UPT ;  /* 0x000000010500888c */ /* 0x008fe4000bf45270 */
[----:B------:R-:W-:Y:S01]  /*60e0*/  @!UP0 USHF.R.U32.HI UR4, URZ, UR13, UR4 ;  /* 0x0000000dff048299 */ /* 0x000fe20008011604 */
[----:B------:R-:W-:Y:S02]  /*60f0*/  @!UP0 UMOV UR6, UR7 ;  /* 0x0000000700068c82 */ /* 0x000fe40008000000 */
[----:B----4-:R-:W-:Y:S02]  /*6100*/  @!UP0 USHF.R.U32.HI UR6, URZ, UR10, UR6 ;  /* 0x0000000aff068299 */ /* 0x010fe40008011606 */
[----:B------:R-:W-:Y:S02]  /*6110*/  @!UP0 USEL UR7, UR38, UR4, !UP2 ;  /* 0x0000000426078287 */ /* 0x000fe4000d000000 */
[----:B------:R-:W-:Y:S04]  /*6120*/  @!UP0 USEL UR6, UR37, UR6, !UP1 ;  /* 0x0000000625068287 */ /* 0x000fe8000c800000 */
[----:B------:R-:W-:Y:S02]  /*6130*/  @!UP0 UIADD3 UR4, UPT, UPT, -UR7, UR6, URZ ;  /* 0x0000000607048290 */ /* 0x000fe4000fffe1ff */
[----:B------:R-:W-:Y:S02]  /*6140*/  @!UP0 UIADD3 UR6, UPT, UPT, UR7, -UR6, URZ ;  /* 0x8000000607068290 */ /* 0x000fe4000fffe0ff */
[----:B------:R-:W-:Y:S02]  /*6150*/  @!UP0 UIMAD UR38, UR4, UR5, UR38 ;  /* 0x00000005042682a4 */ /* 0x000fe4000f8e0226 */
[----:B------:R-:W-:Y:S01]  /*6160*/  @!UP0 UIMAD UR37, UR6, UR14, UR37 ;  /* 0x0000000e062582a4 */ /* 0x000fe2000f8e0225 */
[----:B------:R-:W-:Y:S11]  /*6170*/  @!P0 BRA `(.L_x_103) ;  /* 0x00000000007c8947 */ /* 0x000ff60003800000 */
[----:B------:R-:W2:Y:S01]  /*6180*/  LDCU.64 UR8, c[0x4][0x80] ;  /* 0x01001000ff0877ac */ /* 0x000ea20008000a00 */
[----:B------:R-:W-:Y:S01]  /*6190*/  MOV R2, 0x0 ;  /* 0x0000000000027802 */ /* 0x000fe20000000f00 */
[----:B------:R-:W-:Y:S02]  /*61a0*/  HFMA2 R12, -RZ, RZ, 0, 5.9604644775390625e-08 ;  /* 0x00000001ff0c7431 */ /* 0x000fe400000001ff */
[----:B------:R-:W-:Y:S01]  /*61b0*/  IMAD.MOV.U32 R8, RZ, RZ, 0x70 ;  /* 0x00000070ff087424 */ /* 0x000fe200078e00ff */
[----:B------:R3:W4:Y:S01]  /*61c0*/  LDC.64 R14, c[0x4][R2] ;  /* 0x01000000020e7b82 */ /* 0x0007220000000a00 */
[----:B------:R-:W1:Y:S01]  /*61d0*/  LDCU.64 UR6, c[0x4][0x88] ;  /* 0x01001100ff0677ac */ /* 0x000e620008000a00 */
[----:B------:R-:W-:Y:S01]  /*61e0*/  IMAD.MOV.U32 R13, RZ, RZ, RZ ;  /* 0x000000ffff0d7224 */ /* 0x000fe200078e00ff */
[----:B------:R-:W1:Y:S01]  /*61f0*/  LDCU.64 UR4, c[0x4][0x8] ;  /* 0x01000100ff0477ac */ /* 0x000e620008000a00 */
[----:B--2---:R-:W-:Y:S01]  /*6200*/  MOV R5, UR9 ;  /* 0x0000000900057c02 */ /* 0x004fe20008000f00 */
[----:B------:R-:W-:Y:S01]  /*6210*/  IMAD.U32 R4, RZ, RZ, UR8 ;  /* 0x00000008ff047e24 */ /* 0x000fe2000f8e00ff */
[----:B-1----:R-:W-:Y:S01]  /*6220*/  MOV R7, UR7 ;  /* 0x0000000700077c02 */ /* 0x002fe20008000f00 */
[----:B------:R-:W-:Y:S01]  /*6230*/  IMAD.U32 R6, RZ, RZ, UR6 ;  /* 0x00000006ff067e24 */ /* 0x000fe2000f8e00ff */
[----:B------:R-:W-:Y:S01]  /*6240*/  MOV R11, UR5 ;  /* 0x00000005000b7c02 */ /* 0x000fe20008000f00 */
[----:B------:R-:W-:Y:S02]  /*6250*/  IMAD.U32 R10, RZ, RZ, UR4 ;  /* 0x00000004ff0a7e24 */ /* 0x000fe4000f8e00ff */
[----:B------:R-:W-:Y:S07]  /*6260*/  LEPC R20, `(.L_x_104) ;  /* 0x000000001014794e */ /* 0x000fee0000000000 */
[----:B---345:R-:W-:Y:S05]  /*6270*/  CALL.ABS.NOINC R14 ;  /* 0x000000000e007343 */ /* 0x038fea0003c00000 */
.L_x_104:
[----:B------:R-:W1:Y:S01]  /*6280*/  LDCU.64 UR8, c[0x4][0x80] ;  /* 0x01001000ff0877ac */ /* 0x000e620008000a00 */
[----:B------:R-:W2:Y:S01]  /*6290*/  LDC.64 R2, c[0x4][R2] ;  /* 0x0100000002027b82 */ /* 0x000ea20000000a00 */
[----:B------:R-:W-:Y:S02]  /*62a0*/  HFMA2 R12, -RZ, RZ, 0, 5.9604644775390625e-08 ;  /* 0x00000001ff0c7431 */ /* 0x000fe400000001ff */
[----:B------:R-:W-:Y:S02]  /*62b0*/  IMAD.MOV.U32 R8, RZ, RZ, 0x70 ;  /* 0x00000070ff087424 */ /* 0x000fe400078e00ff */
[----:B------:R-:W-:Y:S01]  /*62c0*/  IMAD.MOV.U32 R13, RZ, RZ, RZ ;  /* 0x000000ffff0d7224 */ /* 0x000fe200078e00ff */
[----:B------:R-:W3:Y:S01]  /*62d0*/  LDCU.64 UR6, c[0x4][0x88] ;  /* 0x01001100ff0677ac */ /* 0x000ee20008000a00 */
[----:B------:R-:W4:Y:S01]  /*62e0*/  LDCU.64 UR4, c[0x4][0x8] ;  /* 0x01000100ff0477ac */ /* 0x000f220008000a00 */
[----:B-1----:R-:W-:Y:S02]  /*62f0*/  MOV R4, UR8 ;  /* 0x0000000800047c02 */ /* 0x002fe40008000f00 */
[----:B------:R-:W-:Y:S02]  /*6300*/  MOV R5, UR9 ;  /* 0x0000000900057c02 */ /* 0x000fe40008000f00 */
[----:B---3--:R-:W-:Y:S01]  /*6310*/  MOV R7, UR7 ;  /* 0x0000000700077c02 */ /* 0x008fe20008000f00 */
[----:B------:R-:W-:Y:S01]  /*6320*/  IMAD.U32 R6, RZ, RZ, UR6 ;  /* 0x00000006ff067e24 */ /* 0x000fe2000f8e00ff */
[----:B----4-:R-:W-:Y:S01]  /*6330*/  MOV R11, UR5 ;  /* 0x00000005000b7c02 */ /* 0x010fe20008000f00 */
[----:B------:R-:W-:Y:S02]  /*6340*/  IMAD.U32 R10, RZ, RZ, UR4 ;  /* 0x00000004ff0a7e24 */ /* 0x000fe4000f8e00ff */
[----:B------:R-:W-:Y:S07]  /*6350*/  LEPC R20, `(.L_x_103) ;  /* 0x000000001014794e */ /* 0x000fee0000000000 */
[----:B--2---:R-:W-:Y:S05]  /*6360*/  CALL.ABS.NOINC R2 ;  /* 0x0000000002007343 */ /* 0x004fea0003c00000 */
.L_x_103:
[----:B------:R-:W-:Y:S05]  /*6370*/  BSYNC.RECONVERGENT B6 ;  /* 0x0000000000067941 */ /* 0x000fea0003800200 */
.L_x_102:
[----:B------:R-:W-:Y:S02]  /*6380*/  ISETP.NE.U32.AND P0, PT, RZ, UR54, PT ;  /* 0x00000036ff007c0c */ /* 0x000fe4000bf05070 */
[C---:B------:R-:W-:Y:S02]  /*6390*/  ISETP.NE.U32.AND P1, PT, R46.reuse, RZ, PT ;  /* 0x000000ff2e00720c */ /* 0x040fe40003f25070 */
[----:B------:R-:W-:Y:S02]  /*63a0*/  ISETP.NE.U32.AND P4, PT, R46, RZ, PT ;  /* 0x000000ff2e00720c */ /* 0x000fe40003f85070 */
[----:B------:R-:W-:Y:S02]  /*63b0*/  ISETP.NE.AND.EX P0, PT, RZ, UR55, PT, P0 ;  /* 0x00000037ff007c0c */ /* 0x000fe4000bf05300 */
[C---:B------:R-:W-:Y:S02]  /*63c0*/  ISETP.NE.AND.EX P1, PT, R47.reuse, RZ, PT, P1 ;  /* 0x000000ff2f00720c */ /* 0x040fe40003f25310 */
[----:B------:R-:W-:Y:S02]  /*63d0*/  ISETP.NE.AND.EX P4, PT, R47, RZ, P0, P4 ;  /* 0x000000ff2f00720c */ /* 0x000fe40000785340 */
[----:B------:R-:W-:Y:S02]  /*63e0*/  ISETP.NE.U32.AND P5, PT, R42, RZ, PT ;  /* 0x000000ff2a00720c */ /* 0x000fe40003fa5070 */
[----:B------:R-:W-:Y:S02]  /*63f0*/  ISETP.NE.U32.AND P3, PT, RZ, UR54, PT ;  /* 0x00000036ff007c0c */ /* 0x000fe4000bf65070 */
[----:B------:R-:W-:Y:S02]  /*6400*/  PLOP3.LUT P2, PT, PT, PT, PT, 0x8, 0x80 ;  /* 0x000000000080781c */ /* 0x000fe40003f4e170 */
[----:B------:R-:W-:Y:S02]  /*6410*/  ISETP.NE.AND.EX P5, PT, R43, RZ, PT, P5 ;  /* 0x000000ff2b00720c */ /* 0x000fe40003fa5350 */
[----:B------:R-:W-:Y:S03]  /*6420*/  ISETP.NE.AND.EX P3, PT, RZ, UR55, PT, P3 ;  /* 0x00000037ff007c0c */ /* 0x000fe6000bf65330 */
[----:B------:R-:W-:Y:S01]  /*6430*/  @!P4 PLOP3.LUT P2, PT, P1, PT, PT, 0x80, 0x8 ;  /* 0x000000000008c81c */ /* 0x000fe20000f4f070 */
[----:B------:R-:W-:Y:S01]  /*6440*/  @!UPT UIADD3 URZ, UPT, UPT, URZ, URZ, URZ ;  /* 0x000000fffffff290 */ /* 0x000fe2000fffe0ff */
[----:B------:R-:W-:Y:S11]  /*6450*/  @!P1 BRA `(.L_x_105) ;  /* 0x0000000000309947 */ /* 0x000ff60003800000 */
[----:B------:R-:W-:Y:S01]  /*6460*/  ISETP.NE.U32.AND P0, PT, R44, RZ, PT ;  /* 0x000000ff2c00720c */ /* 0x000fe20003f05070 */
[----:B------:R-:W2:Y:S01]  /*6470*/  LDCU.64 UR4, c[0x0][0x358] ;  /* 0x00006b00ff0477ac */ /* 0x000ea20008000a00 */
[----:B------:R-:W-:Y:S02]  /*6480*/  IMAD.MOV.U32 R50, RZ, RZ, 0x1 ;  /* 0x00000001ff327424 */ /* 0x000fe400078e00ff */
[----:B------:R-:W-:Y:S11]  /*6490*/  ISETP.NE.AND.EX P0, PT, R45, RZ, PT, P0 ;  /* 0x000000ff2d00720c */ /* 0x000ff60003f05300 */
[----:B------:R-:W-:Y:S02]  /*64a0*/  @!UPT UIADD3 URZ, UPT, UPT, URZ, URZ, URZ ;  /* 0x000000fffffff290 */ /* 0x000fe4000fffe0ff */
[----:B------:R-:W3:Y:S01]  /*64b0*/  @P0 LDC.64 R2, c[0x0][0x888] ;  /* 0x00022200ff020b82 */ /* 0x000ee20000000a00 */
[----:B-1----:R-:W-:Y:S04]  /*64c0*/  @P0 IMAD R0, R46, UR36, RZ ;  /* 0x000000242e000c24 */ /* 0x002fe8000f8e02ff */
[----:B---3--:R-:W-:Y:S04]  /*64d0*/  @P0 IMAD.WIDE R2, R0, 0x4, R2 ;  /* 0x0000000400020825 */ /* 0x008fe800078e0202 */
[----:B------:R-:W-:Y:S01]  /*64e0*/  HFMA2 R0, -RZ, RZ, 0, 5.9604644775390625e-08 ;  /* 0x00000001ff007431 */ /* 0x000fe200000001ff */
[----:B--2--5:R2:W5:Y:S04]  /*64f0*/  @P0 LDG.E R27, desc[UR4][R2.64] ;  /* 0x00000004021b0981 */ /* 0x024568000c1e1900 */
[----:B------:R-:W-:Y:S01]  /*6500*/  @!P0 PRMT R50, R0, 0x7610, R50 ;  /* 0x0000761000328816 */ /* 0x000fe20000000032 */
[----:B--2---:R-:W3:Y:S06]  /*6510*/  @!P0 LDC R27, c[0x0][0x880] ;  /* 0x00022000ff1b8b82 */ /* 0x004eec0000000800 */
.L_x_105:
[----:B------:R-:W-:Y:S05]  /*6520*/  @!P5 BRA `(.L_x_106) ;  /* 0x000000000024d947 */ /* 0x000fea0003800000 */
[----:B------:R-:W-:Y:S01]  /*6530*/  ISETP.NE.U32.AND P0, PT, R40, RZ, PT ;  /* 0x000000ff2800720c */ /* 0x000fe20003f05070 */
[----:B------:R-:W2:Y:S03]  /*6540*/  LDCU.64 UR4, c[0x0][0x358] ;  /* 0x00006b00ff0477ac */ /* 0x000ea60008000a00 */
[----:B------:R-:W-:Y:S11]  /*6550*/  ISETP.NE.AND.EX P0, PT, R41, RZ, PT, P0 ;  /* 0x000000ff2900720c */ /* 0x000ff60003f05300 */
[----:B------:R-:W-:Y:S02]  /*6560*/  @!UPT UIADD3 URZ, UPT, UPT, URZ, URZ, URZ ;  /* 0x000000fffffff290 */ /* 0x000fe4000fffe0ff */
[----:B------:R-:W4:Y:S01]  /*6570*/  @P0 LDC.64 R2, c[0x0][0x8a8] ;  /* 0x00022a00ff020b82 */ /* 0x000f220000000a00 */
[----:B-1----:R-:W-:Y:S04]  /*6580*/  @P0 IMAD R0, R42, UR36, RZ ;  /* 0x000000242a000c24 */ /* 0x002fe8000f8e02ff */
[----:B----4-:R-:W-:Y:S05]  /*6590*/  @P0 IMAD.WIDE R2, R0, 0x4, R2 ;  /* 0x0000000400020825 */ /* 0x010fea00078e0202 */
[----:B--2--5:R2:W5:Y:S02]  /*65a0*/  @P0 LDG.E R24, desc[UR4][R2.64] ;  /* 0x0000000402180981 */ /* 0x024564000c1e1900 */
[----:B--2---:R-:W4:Y:S02]  /*65b0*/  @!P0 LDC R24, c[0x0][0x8a0] ;  /* 0x00022800ff188b82 */ /* 0x004f240000000800 */
.L_x_106:
[----:B---3-5:R-:W-:Y:S01]  /*65c0*/  FSETP.NEU.AND P0, PT, R27, RZ, PT ;  /* 0x000000ff1b00720b */ /* 0x028fe20003f0d000 */
[----:B------:R-:W-:Y:S01]  /*65d0*/  IMAD.SHL.U32 R57, R48, 0x2, RZ ;  /* 0x0000000230397824 */ /* 0x000fe200078e00ff */
[----:B------:R-:W-:Y:S01]  /*65e0*/  SEL R3, RZ, 0xffffffff, P3 ;  /* 0xffffffffff037807 */ /* 0x000fe20001800000 */
[----:B------:R-:W-:Y:S01]  /*65f0*/  BSSY B1, `(.L_x_107) ;  /* 0x0000033000017945 */ /* 0x000fe20003800000 */
[----:B------:R-:W-:Y:S01]  /*6600*/  @!P4 LOP3.LUT P3, RZ, R50, 0xff, RZ, 0xc0, !PT ;  /* 0x000000ff32ffc812 */ /* 0x000fe2000786c0ff */
[----:B------:R-:W-:Y:S01]  /*6610*/  IMAD.MOV.U32 R64, RZ, RZ, 0x1 ;  /* 0x00000001ff407424 */ /* 0x000fe200078e00ff */
[----:B-1----:R-:W-:Y:S01]  /*6620*/  @!P4 SEL R0, RZ, 0xffffffff, P0 ;  /* 0xffffffffff00c807 */ /* 0x002fe20000000000 */
[----:B------:R-:W-:Y:S01]  /*6630*/  IMAD R25, R22, 0x40, R23 ;  /* 0x0000004016197824 */ /* 0x000fe200078e0217 */
[----:B------:R-:W-:Y:S01]  /*6640*/  LOP3.LUT R60, R60, 0x1, RZ, 0x3c, !PT ;  /* 0x000000013c3c7812 */ /* 0x000fe200078e3cff */
[----:B------:R-:W-:Y:S01]  /*6650*/  IMAD.MOV.U32 R26, RZ, RZ, RZ ;  /* 0x000000ffff1a7224 */ /* 0x000fe200078e00ff */
[----:B------:R-:W-:Y:S02]  /*6660*/  @P2 SEL R0, R3, R0, !P3 ;  /* 0x0000000003002207 */ /* 0x000fe40005800000 */
[----:B------:R-:W-:Y:S02]  /*6670*/  CS2R R38, SRZ ;  /* 0x0000000000267805 */ /* 0x000fe4000001ff00 */
[----:B------:R-:W-:Y:S02]  /*6680*/  LEA R54, R22, UR43, 0x3 ;  /* 0x0000002b16367c11 */ /* 0x000fe4000f8e18ff */
[----:B------:R-:W-:Y:S02]  /*6690*/  CS2R R36, SRZ ;  /* 0x0000000000247805 */ /* 0x000fe4000001ff00 */
[----:B------:R-:W-:Y:S02]  /*66a0*/  @!P4 LOP3.LUT R0, R0, 0x1, RZ, 0xc0, !PT ;  /* 0x000000010000c812 */ /* 0x000fe400078ec0ff */
[----:B------:R-:W-:Y:S02]  /*66b0*/  CS2R R30, SRZ ;  /* 0x00000000001e7805 */ /* 0x000fe4000001ff00 */
[----:B------:R-:W-:Y:S02]  /*66c0*/  SEL R2, RZ, 0xffffffff, P0 ;  /* 0xffffffffff027807 */ /* 0x000fe40000000000 */
[----:B------:R-:W-:Y:S02]  /*66d0*/  CS2R R28, SRZ ;  /* 0x00000000001c7805 */ /* 0x000fe4000001ff00 */
[----:B------:R-:W-:Y:S01]  /*66e0*/  ISETP.NE.U32.OR P6, PT, R0, 0x1, P4 ;  /* 0x000000010000780c */ /* 0x000fe200027c5470 */
[----:B------:R-:W-:Y:S01]  /*66f0*/  VIADD R63, R57, UR43 ;  /* 0x0000002b393f7c36 */ /* 0x000fe20008000000 */
[----:B------:R-:W-:Y:S02]  /*6700*/  LOP3.LUT P4, R55, R50, 0xff, RZ, 0xc0, !PT ;  /* 0x000000ff32377812 */ /* 0x000fe4000788c0ff */
[----:B------:R-:W-:Y:S02]  /*6710*/  P2R R62, PR, RZ, 0x40 ;  /* 0x00000040ff3e7803 */ /* 0x000fe40000000000 */
[----:B------:R-:W-:Y:S04]  /*6720*/  @P1 SEL R2, R3, R2, !P4 ;  /* 0x0000000203021207 */ /* 0x000fe80006000000 */
[----:B------:R-:W-:Y:S03]  /*6730*/  LOP3.LUT R2, R2, 0x1, RZ, 0xc0, !PT ;  /* 0x0000000102027812 */ /* 0x000fe600078ec0ff */
[----:B------:R-:W-:Y:S02]  /*6740*/  @P6 SHF.L.U32 R0, R60, 0x1f, RZ ;  /* 0x0000001f3c006819 */ /* 0x000fe400000006ff */
[----:B------:R-:W-:Y:S02]  /*6750*/  ISETP.NE.U32.AND P5, PT, R2, 0x1, PT ;  /* 0x000000010200780c */ /* 0x000fe40003fa5070 */
[----:B------:R1:W2:Y:S02]  /*6760*/  @P6 SYNCS.PHASECHK.TRANS64.TRYWAIT P3, [UR43+0x30], R0 ;  /* 0x00003000ff0065a7 */ /* 0x0002a4000806112b */
[----:B------:R-:W-:Y:S02]  /*6770*/  P2R R65, PR, RZ, 0x20 ;  /* 0x00000020ff417803 */ /* 0x000fe40000000000 */
[----:B-1----:R-:W-:Y:S04]  /*6780*/  SHF.L.U32 R0, R59, 0x1f, RZ ;  /* 0x0000001f3b007819 */ /* 0x002fe800000006ff */
[----:B------:R1:W3:Y:S01]  /*6790*/  SYNCS.PHASECHK.TRANS64.TRYWAIT P2, [R54+URZ+0xa0], R0 ;  /* 0x0000a000360075a7 */ /* 0x0002e200080411ff */
[----:B--2---:R-:W-:Y:S01]  /*67a0*/  @P6 SEL R64, RZ, 0x1, !P3 ;  /* 0x00000001ff406807 */ /* 0x004fe20005800000 */
[----:B-1----:R-:W-:Y:S06]  /*67b0*/  @!P6 BRA `(.L_x_108) ;  /* 0x000000000058e947 */ /* 0x002fec0003800000 */
[----:B------:R-:W-:Y:S01]  /*67c0*/  VIADD R2, R63, 0x200 ;  /* 0x000002003f027836 */ /* 0x000fe20000000000 */
[----:B------:R-:W-:Y:S01]  /*67d0*/  LOP3.LUT P6, RZ, R49, 0x40, RZ, 0xc0, !PT ;  /* 0x0000004031ff7812 */ /* 0x000fe200078cc0ff */
[----:B------:R-:W-:Y:S01]  /*67e0*/  BSSY B0, `(.L_x_109) ;  /* 0x000000e000007945 */ /* 0x000fe20003800000 */
[----:B------:R-:W-:Y:S01]  /*67f0*/  ISETP.NE.AND P1, PT, R64, RZ, PT ;  /* 0x000000ff4000720c */ /* 0x000fe20003f25270 */
[----:B------:R-:W-:Y:S01]  /*6800*/  @P5 VIADD R4, R63, 0x210 ;  /* 0x000002103f045836 */ /* 0x000fe20000000000 */
[----:B------:R-:W-:Y:S01]  /*6810*/  PLOP3.LUT P0, PT, PT, PT, PT, 0x8, 0x80 ;  /* 0x000000000080781c */ /* 0x000fe20003f0e170 */
[----:B------:R-:W-:Y:S01]  /*6820*/  IMAD.MOV.U32 R39, RZ, RZ, RZ ;  /* 0x000000ffff277224 */ /* 0x000fe200078e00ff */
[----:B------:R-:W-:Y:S02]  /*6830*/  @P5 PLOP3.LUT P0, PT, P6, PT, PT, 0x80, 0x8 ;  /* 0x000000000008581c */ /* 0x000fe4000370f070 */
[----:B------:R-:W-:Y:S02]  /*6840*/  CS2R R36, SRZ ;  /* 0x0000000000247805 */ /* 0x000fe4000001ff00 */
[----:B------:R-:W-:Y:S02]  /*6850*/  CS2R R30, SRZ ;  /* 0x00000000001e7805 */ /* 0x000fe4000001ff00 */
[----:B------:R-:W-:Y:S07]  /*6860*/  CS2R R28, SRZ ;  /* 0x00000000001c7805 */ /* 0x000fee000001ff00 */
[----:B------:R-:W-:Y:S01]  /*6870*/  @P0 VIADD R4, R2, 0xfffffff0 ;  /* 0xfffffff002040836 */ /* 0x000fe20000000000 */
[----:B------:R-:W-:Y:S06]  /*6880*/  @P1 BRA `(.L_x_110) ;  /* 0x00000000000c1947 */ /* 0x000fec0003800000 */
[----:B------:R-:W-:Y:S04]  /*6890*/  SHF.L.U32 R3, R60, 0x1f, RZ ;  /* 0x0000001f3c037819 */ /* 0x000fe800000006ff */
[----:B------:R-:W1:Y:S02]  /*68a0*/  SYNCS.PHASECHK.TRANS64.TRYWAIT P0, [UR43+0x30], R3 ;  /* 0x00003003ff0075a7 */ /* 0x000e64000800112b */
[----:B-1----:R-:W-:Y:S05]  /*68b0*/  @!P0 BRA `(.L_x_111) ;  /* 0x0000003000388947 */ /* 0x002fea0003800000 */
.L_x_110:
[----:B------:R-:W-:Y:S05]  /*68c0*/  BSYNC B0 ;  /* 0x0000000000007941 */ /* 0x000fea0003800000 */
.L_x_109:
[----:B------:R-:W-:Y:S01]  /*68d0*/  ISETP.NE.AND P0, PT, R65, RZ, PT ;  /* 0x000000ff4100720c */ /* 0x000fe20003f05270 */
[----:B------:R-:W-:Y:S11]  /*68e0*/  HFMA2 R26, -RZ, RZ, 0, 5.9604644775390625e-08 ;  /* 0x00000001ff1a7431 */ /* 0x000ff600000001ff */
[----:B------:R-:W-:Y:S01]  /*68f0*/  @!UPT UIADD3 URZ, UPT, UPT, URZ, URZ, URZ ;  /* 0x000000fffffff290 */ /* 0x000fe2000fffe0ff */
[----:B------:R2:W1:Y:S04]  /*6900*/  @P0 LDS.128 R36, [R4] ;  /* 0x0000000004240984 */ /* 0x0004680000000c00 */
[----:B------:R2:W1:Y:S02]  /*6910*/  @P0 LDS.128 R28, [R57+UR43+0x200] ;  /* 0x0002002b391c0984 */ /* 0x0004640008000c00 */
.L_x_108:
[----:B------:R-:W-:Y:S05]  /*6920*/  BSYNC B1 ;  /* 0x0000000000017941 */ /* 0x000fea0003800000 */
.L_x_107:
[----:B-1----:R-:W-:Y:S04]  /*6930*/  SHF.R.U32.HI R2, RZ, 0x15, R25 ;  /* 0x00000015ff027819 */ /* 0x002fe80000011619 */
[----:B------:R-:W-:Y:S01]  /*6940*/  LOP3.LUT P0, RZ, R2, 0x3, R51, 0x48, !PT ;  /* 0x0000000302ff7812 */ /* 0x000fe20007804833 */
[----:B------:R-:W-:Y:S01]  /*6950*/  @!UPT UIADD3 URZ, UPT, UPT, URZ, URZ, URZ ;  /* 0x000000fffffff290 */ /* 0x000fe2000fffe0ff */
[----:B---3--:R-:W-:Y:S11]  /*6960*/  @P2 BRA `(.L_x_112) ;  /* 0x0000000000082947 */ /* 0x008ff60003800000 */
[----:B------:R-:W1:Y:S02]  /*6970*/  SYNCS.PHASECHK.TRANS64.TRYWAIT P1, [R54+URZ+0xa0], R0 ;  /* 0x0000a000360075a7 */ /* 0x000e6400080211ff */
[----:B-1----:R-:W-:Y:S05]  /*6980*/  @!P1 BRA `(.L_x_113) ;  /* 0x00000030001c9947 */ /* 0x002fea0003800000 */
.L_x_112:
[----:B------:R-:W-:Y:S05]  /*6990*/  @!P0 BRA `(.L_x_114) ;  /* 0x0000000000408947 */ /* 0x000fea0003800000 */
[----:B------:R-:W3:Y:S01]  /*69a0*/  LDCU.64 UR8, c[0x4][0x70] ;  /* 0x01000e00ff0877ac */ /* 0x000ee20008000a00 */
[----:B------:R-:W-:Y:S01]  /*69b0*/  MOV R3, 0x0 ;  /* 0x0000000000037802 */ /* 0x000fe20000000f00 */
[----:B------:R-:W-:Y:S02]  /*69c0*/  HFMA2 R12, -RZ, RZ, 0, 5.9604644775390625e-08 ;  /* 0x00000001ff0c7431 */ /* 0x000fe400000001ff */
[----:B------:R-:W-:Y:S02]  /*69d0*/  IMAD.MOV.U32 R8, RZ, RZ, 0x192 ;  /* 0x00000192ff087424 */ /* 0x000fe400078e00ff */
[----:B------:R-:W-:Y:S01]  /*69e0*/  IMAD.MOV.U32 R13, RZ, RZ, RZ ;  /* 0x000000ffff0d7224 */ /* 0x000fe200078e00ff */
[----:B------:R-:W5:Y:S01]  /*69f0*/  LDCU.64 UR6, c[0x4][0x78] ;  /* 0x01000f00ff0677ac */ /* 0x000f620008000a00 */
[----:B------:R-:W1:Y:S01]  /*6a00*/  LDC.64 R2, c[0x4][R3] ;  /* 0x0100000003027b82 */ /* 0x000e620000000a00 */
[----:B------:R-:W4:Y:S01]  /*6a10*/  LDCU.64 UR4, c[0x4][0x10] ;  /* 0x01000200ff0477ac */ /* 0x000f220008000a00 */
[----:B---3--:R-:W-:Y:S01]  /*6a20*/  MOV R5, UR9 ;  /* 0x0000000900057c02 */ /* 0x008fe20008000f00 */
[----:B--2---:R-:W-:Y:S01]  /*6a30*/  IMAD.U32 R4, RZ, RZ, UR8 ;  /* 0x00000008ff047e24 */ /* 0x004fe2000f8e00ff */
[----:B-----5:R-:W-:Y:S01]  /*6a40*/  MOV R7, UR7 ;  /* 0x0000000700077c02 */ /* 0x020fe20008000f00 */
[----:B------:R-:W-:Y:S01]  /*6a50*/  IMAD.U32 R6, RZ, RZ, UR6 ;  /* 0x00000006ff067e24 */ /* 0x000fe2000f8e00ff */
[----:B----4-:R-:W-:Y:S01]  /*6a60*/  MOV R11, UR5 ;  /* 0x00000005000b7c02 */ /* 0x010fe20008000f00 */
[----:B------:R-:W-:Y:S02]  /*6a70*/  IMAD.U32 R10, RZ, RZ, UR4 ;  /* 0x00000004ff0a7e24 */ /* 0x000fe4000f8e00ff */
[----:B------:R-:W-:Y:S07]  /*6a80*/  LEPC R20, `(.L_x_114) ;  /* 0x000000001014794e */ /* 0x000fee0000000000 */
[----:B-1----:R-:W-:Y:S05]  /*6a90*/  CALL.ABS.NOINC R2 ;  /* 0x0000000002007343 */ /* 0x002fea0003c00000 */
.L_x_114:
[----:B------:R-:W-:Y:S05]  /*6aa0*/  WARPSYNC.ALL ;  /* 0x0000000000007948 */ /* 0x000fea0003800000 */
[----:B------:R-:W-:Y:S01]  /*6ab0*/  R2UR UR4, R25 ;  /* 0x00000000190472ca */ /* 0x000fe200000e0000 */
[--C-:B------:R-:W-:Y:S01]  /*6ac0*/  HADD2.F32 R3, -RZ, R28.reuse.H0_H0 ;  /* 0x2000001cff037230 */ /* 0x100fe20000004100 */
[----:B------:R-:W-:Y:S01]  /*6ad0*/  MOV R66, 0x10 ;  /* 0x0000001000427802 */ /* 0x000fe20000000f00 */
[--C-:B------:R-:W-:Y:S01]  /*6ae0*/  HADD2.F32 R20, -RZ, R29.reuse.H0_H0 ;  /* 0x2000001dff147230 */ /* 0x100fe20000004100 */
[----:B------:R-:W-:Y:S01]  /*6af0*/  LOP3.LUT P6, RZ, R49, 0x40, RZ, 0xc0, !PT ;  /* 0x0000004031ff7812 */ /* 0x000fe200078cc0ff */
[----:B------:R-:W-:Y:S01]  /*6b00*/  HADD2.F32 R21, -RZ, R29.H1_H1 ;  /* 0x3000001dff157230 */ /* 0x000fe20000004100 */
[----:B------:R-:W-:Y:S01]  /*6b10*/  ISETP.NE.AND P0, PT, R61, RZ, PT ;  /* 0x000000ff3d00720c */ /* 0x000fe20003f05270 */
[----:B------:R-:W-:Y:S01]  /*6b20*/  BSSY.RECONVERGENT B0, `(.L_x_115) ;  /* 0x0000052000007945 */ /* 0x000fe20003800200 */
[----:B------:R-:W-:Y:S04]  /*6b30*/  SEL R66, R66, 0xfffffff0, !P6 ;  /* 0xfffffff042427807 */ /* 0x000fe80007000000 */
[----:B------:R-:W-:Y:S01]  /*6b40*/  IADD3 R63, PT, PT, R63, R66, RZ ;  /* 0x000000423f3f7210 */ /* 0x000fe20007ffe0ff */
[----:B--2---:R-:W1:Y:S02]  /*6b50*/  LDTM.x16 R4, tmem[UR4] ;  /* 0x00000004000479ee */ /* 0x004e640008240000 */
[C---:B-1--4-:R-:W-:Y:S01]  /*6b60*/  FMUL R0, R24.reuse, R4 ;  /* 0x0000000418007220 */ /* 0x052fe20000400000 */
[----:B------:R-:W-:Y:S02]  /*6b70*/  HADD2.F32 R4, -RZ, R28.H1_H1 ;  /* 0x3000001cff047230 */ /* 0x000fe40000004100 */
[C---:B------:R-:W-:Y:S01]  /*6b80*/  FMUL R2, R24.reuse, R5 ;  /* 0x0000000518027220 */ /* 0x040fe20000400000 */
[C---:B------:R-:W-:Y:S01]  /*6b90*/  FMUL R7, R24.reuse, R7 ;  /* 0x0000000718077220 */ /* 0x040fe20000400000 */
[C---:B------:R-:W-:Y:S01]  /*6ba0*/  FFMA R0, R27.reuse, R3, R0 ;  /* 0x000000031b007223 */ /* 0x040fe20000000000 */
[C---:B------:R-:W-:Y:S01]  /*6bb0*/  FMUL R3, R24.reuse, R6 ;  /* 0x0000000618037220 */ /* 0x040fe20000400000 */
[C---:B------:R-:W-:Y:S01]  /*6bc0*/  FFMA R2, R27.reuse, R4, R2 ;  /* 0x000000041b027223 */ /* 0x040fe20000000002 */
[C---:B------:R-:W-:Y:S01]  /*6bd0*/  FMUL R4, R24.reuse, R8 ;  /* 0x0000000818047220 */ /* 0x040fe20000400000 */
[C---:B------:R-:W-:Y:S01]  /*6be0*/  FMUL R8, R24.reuse, R12 ;  /* 0x0000000c18087220 */ /* 0x040fe20000400000 */
[----:B------:R-:W-:Y:S01]  /*6bf0*/  FMUL R12, R24, R16 ;  /* 0x00000010180c7220 */ /* 0x000fe20000400000 */
[--C-:B------:R-:W-:Y:S01]  /*6c00*/  HADD2.F32 R16, -RZ, R30.reuse.H0_H0 ;  /* 0x2000001eff107230 */ /* 0x100fe20000004100 */
[----:B------:R-:W-:Y:S01]  /*6c10*/  F2FP.F16.F32.PACK_AB R32, R2, R0 ;  /* 0x000000000220723e */ /* 0x000fe200000000ff */
[----:B------:R-:W-:Y:S02]  /*6c20*/  HADD2.F32 R0, -RZ, R30.H1_H1 ;  /* 0x3000001eff007230 */ /* 0x000fe40000004100 */
[C---:B------:R-:W-:Y:S01]  /*6c30*/  FMUL R5, R24.reuse, R9 ;  /* 0x0000000918057220 */ /* 0x040fe20000400000 */
[C---:B------:R-:W-:Y:S01]  /*6c40*/  FFMA R3, R27.reuse, R20, R3 ;  /* 0x000000141b037223 */ /* 0x040fe20000000003 */
[C---:B------:R-:W-:Y:S01]  /*6c50*/  FFMA R7, R27.reuse, R21, R7 ;  /* 0x000000151b077223 */ /* 0x040fe20000000007 */
[--C-:B------:R-:W-:Y:S02]  /*6c60*/  HADD2.F32 R2, -RZ, R31.reuse.H0_H0 ;  /* 0x2000001fff027230 */ /* 0x100fe40000004100 */
[C---:B------:R-:W-:Y:S01]  /*6c70*/  FFMA R4, R27.reuse, R16, R4 ;  /* 0x000000101b047223 */ /* 0x040fe20000000004 */
[C---:B------:R-:W-:Y:S01]  /*6c80*/  FMUL R6, R24.reuse, R10 ;  /* 0x0000000a18067220 */ /* 0x040fe20000400000 */
[C---:B------:R-:W-:Y:S01]  /*6c90*/  FFMA R5, R27.reuse, R0, R5 ;  /* 0x000000001b057223 */ /* 0x040fe20000000005 */
[----:B------:R-:W-:Y:S02]  /*6ca0*/  HADD2.F32 R16, -RZ, R31.H1_H1 ;  /* 0x3000001fff107230 */ /* 0x000fe40000004100 */
[C---:B------:R-:W-:Y:S01]  /*6cb0*/  FMUL R11, R24.reuse, R11 ;  /* 0x0000000b180b7220 */ /* 0x040fe20000400000 */
[--C-:B------:R-:W-:Y:S02]  /*6cc0*/  HADD2.F32 R0, -RZ, R36.reuse.H0_H0 ;  /* 0x20000024ff007230 */ /* 0x100fe40000004100 */
[----:B------:R-:W-:Y:S01]  /*6cd0*/  FFMA R6, R27, R2, R6 ;  /* 0x000000021b067223 */ /* 0x000fe20000000006 */
[----:B------:R-:W-:Y:S01]  /*6ce0*/  F2FP.F16.F32.PACK_AB R33, R7, R3 ;  /* 0x000000030721723e */ /* 0x000fe200000000ff */
[----:B------:R-:W-:Y:S02]  /*6cf0*/  HADD2.F32 R2, -RZ, R36.H1_H1 ;  /* 0x30000024ff027230 */ /* 0x000fe40000004100 */
[C---:B------:R-:W-:Y:S01]  /*6d00*/  FFMA R11, R27.reuse, R16, R11 ;  /* 0x000000101b0b7223 */ /* 0x040fe2000000000b */
[C---:B------:R-:W-:Y:S01]  /*6d10*/  FMUL R9, R24.reuse, R13 ;  /* 0x0000000d18097220 */ /* 0x040fe20000400000 */
[--C-:B------:R-:W-:Y:S02]  /*6d20*/  HADD2.F32 R3, -RZ, R37.reuse.H0_H0 ;  /* 0x20000025ff037230 */ /* 0x100fe40000004100 */
[C---:B------:R-:W-:Y:S01]  /*6d30*/  FFMA R8, R27.reuse, R0, R8 ;  /* 0x000000001b087223 */ /* 0x040fe20000000008 */
[C---:B------:R-:W-:Y:S01]  /*6d40*/  FMUL R10, R24.reuse, R14 ;  /* 0x0000000e180a7220 */ /* 0x040fe20000400000 */
[----:B------:R-:W-:Y:S02]  /*6d50*/  HADD2.F32 R0, -RZ, R37.H1_H1 ;  /* 0x30000025ff007230 */ /* 0x000fe40000004100 */
[C---:B------:R-:W-:Y:S01]  /*6d60*/  FMUL R15, R24.reuse, R15 ;  /* 0x0000000f180f7220 */ /* 0x040fe20000400000 */
[C---:B------:R-:W-:Y:S01]  /*6d70*/  FFMA R9, R27.reuse, R2, R9 ;  /* 0x000000021b097223 */ /* 0x040fe20000000009 */
[----:B------:R-:W-:Y:S01]  /*6d80*/  FFMA R10, R27, R3, R10 ;  /* 0x000000031b0a7223 */ /* 0x000fe2000000000a */
[--C-:B------:R-:W-:Y:S01]  /*6d90*/  HADD2.F32 R2, -RZ, R38.reuse.H0_H0 ;  /* 0x20000026ff027230 */ /* 0x100fe20000004100 */
[----:B------:R-:W-:Y:S01]  /*6da0*/  F2FP.F16.F32.PACK_AB R34, R5, R4 ;  /* 0x000000040522723e */ /* 0x000fe200000000ff */
[----:B------:R-:W-:Y:S02]  /*6db0*/  HADD2.F32 R3, -RZ, R38.H1_H1 ;  /* 0x30000026ff037230 */ /* 0x000fe40000004100 */
[----:B------:R-:W-:Y:S01]  /*6dc0*/  FFMA R15, R27, R0, R15 ;  /* 0x000000001b0f7223 */ /* 0x000fe2000000000f */
[C---:B------:R-:W-:Y:S01]  /*6dd0*/  FMUL R13, R24.reuse, R17 ;  /* 0x00000011180d7220 */ /* 0x040fe20000400000 */
[--C-:B------:R-:W-:Y:S02]  /*6de0*/  HADD2.F32 R4, -RZ, R39.reuse.H0_H0 ;  /* 0x20000027ff047230 */ /* 0x100fe40000004100 */
[C---:B------:R-:W-:Y:S01]  /*6df0*/  FMUL R14, R24.reuse, R18 ;  /* 0x00000012180e7220 */ /* 0x040fe20000400000 */
[----:B------:R-:W-:Y:S02]  /*6e00*/  HADD2.F32 R0, -RZ, R39.H1_H1 ;  /* 0x30000027ff007230 */ /* 0x000fe40000004100 */
[----:B------:R-:W-:Y:S01]  /*6e10*/  FMUL R19, R24, R19 ;  /* 0x0000001318137220 */ /* 0x000fe20000400000 */
[----:B------:R-:W-:Y:S01]  /*6e20*/  F2FP.F16.F32.PACK_AB R35, R11, R6 ;  /* 0x000000060b23723e */ /* 0x000fe200000000ff */
[C---:B------:R-:W-:Y:S01]  /*6e30*/  FFMA R12, R27.reuse, R2, R12 ;  /* 0x000000021b0c7223 */ /* 0x040fe2000000000c */
[C---:B------:R-:W-:Y:S01]  /*6e40*/  FFMA R13, R27.reuse, R3, R13 ;  /* 0x000000031b0d7223 */ /* 0x040fe2000000000d */
[C---:B------:R-:W-:Y:S01]  /*6e50*/  FFMA R14, R27.reuse, R4, R14 ;  /* 0x000000041b0e7223 */ /* 0x040fe2000000000e */
[----:B------:R-:W-:Y:S01]  /*6e60*/  FFMA R19, R27, R0, R19 ;  /* 0x000000001b137223 */ /* 0x000fe20000000013 */
[----:B------:R1:W-:Y:S01]  /*6e70*/  STS.128 [R57+UR43+0x200], R32 ;  /* 0x0002002039007988 */ /* 0x0003e20008000c2b */
[----:B------:R-:W-:Y:S02]  /*6e80*/  F2FP.F16.F32.PACK_AB R8, R9, R8 ;  /* 0x000000080908723e */ /* 0x000fe400000000ff */
[----:B------:R-:W-:Y:S02]  /*6e90*/  F2FP.F16.F32.PACK_AB R9, R15, R10 ;  /* 0x0000000a0f09723e */ /* 0x000fe400000000ff */
[----:B------:R-:W-:Y:S02]  /*6ea0*/  F2FP.F16.F32.PACK_AB R10, R13, R12 ;  /* 0x0000000c0d0a723e */ /* 0x000fe400000000ff */
[----:B------:R-:W-:Y:S05]  /*6eb0*/  F2FP.F16.F32.PACK_AB R11, R19, R14 ;  /* 0x0000000e130b723e */ /* 0x000fea00000000ff */
[----:B------:R1:W-:Y:S01]  /*6ec0*/  STS.128 [R63+0x200], R8 ;  /* 0x000200083f007388 */ /* 0x0003e20000000c00 */
[----:B------:R-:W-:Y:S01]  /*6ed0*/  @!PT LDS RZ, [RZ] ;  /* 0x00000000fffff984 */ /* 0x000fe20000000800 */
[----:B------:R-:W-:Y:S01]  /*6ee0*/  @!PT LDS RZ, [RZ] ;  /* 0x00000000fffff984 */ /* 0x000fe20000000800 */
[----:B------:R-:W-:Y:S01]  /*6ef0*/  @!PT LDS RZ, [RZ] ;  /* 0x00000000fffff984 */ /* 0x000fe20000000800 */
[----:B------:R-:W-:Y:S01]  /*6f00*/  @!PT LDS RZ, [RZ] ;  /* 0x00000000fffff984 */ /* 0x000fe20000000800 */
[----:B------:R2:W-:Y:S07]  /*6f10*/  MEMBAR.ALL.CTA ;  /* 0x0000000000007992 */ /* 0x0005ee0000008000 */
[----:B--2---:R-:W2:Y:S02]  /*6f20*/  FENCE.VIEW.ASYNC.S ;  /* 0x00000000000073c6 */ /* 0x004ea40000000000 */
[----:B--2---:R-:W-:Y:S06]  /*6f30*/  BAR.SYNC.DEFER_BLOCKING 0x1, 0x80 ;  /* 0x0042000000007b1d */ /* 0x004fec0000010000 */
[----:B------:R-:W-:Y:S05]  /*6f40*/  @P0 BRA `(.L_x_116) ;  /* 0x00000000003c0947 */ /* 0x000fea0003800000 */
[----:B------:R-:W2:Y:S01]  /*6f50*/  LDCU.64 UR6, c[0x0][0x348] ;  /* 0x00006900ff0677ac */ /* 0x000ea20008000a00 */
[----:B------:R-:W-:Y:S01]  /*6f60*/  UIADD3 UR4, UPT, UPT, UR43, 0x200, URZ ;  /* 0x000002002b047890 */ /* 0x000fe2000fffe0ff */
[----:B------:R-:W-:Y:S01]  /*6f70*/  UMOV UR51, UR36 ;  /* 0x0000002400337c82 */ /* 0x000fe20008000000 */
[----:B------:R-:W-:Y:S02]  /*6f80*/  UIADD3 UR9, UPT, UPT, UR49, 0x40, URZ ;  /* 0x0000004031097890 */ /* 0x000fe4000fffe0ff */
[----:B------:R-:W-:Y:S02]  /*6f90*/  UIADD3 UR8, UPT, UPT, UR43, 0xa00, URZ ;  /* 0x00000a002b087890 */ /* 0x000fe4000fffe0ff */
[----:B------:R-:W-:Y:S01]  /*6fa0*/  MOV R53, UR4 ;  /* 0x0000000400357c02 */ /* 0x000fe20008000f00 */
[----:B------:R-:W-:Y:S01]  /*6fb0*/  UMOV UR10, UR50 ;  /* 0x00000032000a7c82 */ /* 0x000fe20008000000 */
[----:B------:R-:W-:Y:S02]  /*6fc0*/  UMOV UR11, UR36 ;  /* 0x00000024000b7c82 */ /* 0x000fe40008000000 */
[----:B------:R-:W-:Y:S01]  /*6fd0*/  R2UR UR48, R53 ;  /* 0x00000000353072ca */ /* 0x000fe200000e0000 */
[----:B--2---:R-:W-:Y:S04]  /*6fe0*/  UIADD3 UR4, UP0, UPT, UR6, 0x680, URZ ;  /* 0x0000068006047890 */ /* 0x004fe8000ff1e0ff */
[----:B------:R-:W-:Y:S09]  /*6ff0*/  UIADD3.X UR5, UPT, UPT, URZ, UR7, URZ, UP0, !UPT ;  /* 0x00000007ff057290 */ /* 0x000ff200087fe4ff */
[----:B------:R2:W-:Y:S01]  /*7000*/  UTMASTG.3D [UR48], [UR4] ;  /* 0x00000030040073b5 */ /* 0x0005e20008010000 */
[----:B------:R2:W-:Y:S01]  /*7010*/  UTMASTG.3D [UR8], [UR4] ;  /* 0x00000008040073b5 */ /* 0x0005e20008010000 */
[----:B------:R0:W-:Y:S01]  /*7020*/  UTMACMDFLUSH ;  /* 0x00000000000079b7 */ /* 0x0001e20000000000 */
[----:B--2---:R-:W-:Y:S04]  /*7030*/  DEPBAR.LE SB0, 0x1 ;  /* 0x000080400000791a */ /* 0x004fe80000000000 */
.L_x_116:
[----:B------:R-:W-:Y:S05]  /*7040*/  BSYNC.RECONVERGENT B0 ;  /* 0x0000000000007941 */ /* 0x000fea0003800200 */
.L_x_115:
[----:B------:R-:W-:Y:S01]  /*7050*/  BAR.SYNC.DEFER_BLOCKING 0x1, 0x80 ;  /* 0x0042000000007b1d */ /* 0x000fe20000010000 */
[----:B------:R-:W-:Y:S01]  /*7060*/  ISETP.NE.AND P1, PT, R62, RZ, PT ;  /* 0x000000ff3e00720c */ /* 0x000fe20003f25270 */
[----:B------:R-:W-:Y:S01]  /*7070*/  UISETP.NE.AND UP0, UPT, UR52, URZ, UPT ;  /* 0x000000ff3400728c */ /* 0x000fe2000bf05270 */
[----:B------:R-:W-:Y:S11]  /*7080*/  LEA R2, R26, UR43, 0x3 ;  /* 0x0000002b1a027c11 */ /* 0x000ff6000f8e18ff */
[----:B------:R-:W-:Y:S01]  /*7090*/  @P1 SHF.L.U32 R3, R60, 0x1f, RZ ;  /* 0x0000001f3c031819 */ /* 0x000fe200000006ff */
[----:B------:R-:W-:Y:S06]  /*70a0*/  BRA.U !UP0, `(.L_x_117) ;  /* 0x0000000108247547 */ /* 0x000fec000b800000 */
[----:B------:R-:W-:Y:S01]  /*70b0*/  IMAD.U32 R4, RZ, RZ, UR46 ;  /* 0x0000002eff047e24 */ /* 0x000fe2000f8e00ff */
[----:B------:R-:W-:Y:S01]  /*70c0*/  MOV R0, UR47 ;  /* 0x0000002f00007c02 */ /* 0x000fe20008000f00 */
[----:B------:R-:W-:Y:S03]  /*70d0*/  UIADD3 UR4, UPT, UPT, UR46, 0x1, URZ ;  /* 0x000000012e047890 */ /* 0x000fe6000fffe0ff */
[----:B------:R-:W-:Y:S01]  /*70e0*/  @P1 LEA R4, R4, UR43, 0x3 ;  /* 0x0000002b04041c11 */ /* 0x000fe2000f8e18ff */
[----:B------:R-:W-:Y:S04]  /*70f0*/  UISETP.NE.AND UP0, UPT, UR4, 0x4, UPT ;  /* 0x000000040400788c */ /* 0x000fe8000bf05270 */
[----:B------:R-:W-:Y:S01]  /*7100*/  @P1 VIADD R4, R4, 0x50 ;  /* 0x0000005004041836 */ /* 0x000fe20000000000 */
[----:B------:R-:W-:Y:S04]  /*7110*/  USEL UR46, UR4, URZ, UP0 ;  /* 0x000000ff042e7287 */ /* 0x000fe80008000000 */
[----:B------:R-:W-:Y:S04]  /*7120*/  @P1 PRMT R0, R0, 0x654, R4 ;  /* 0x0000065400001816 */ /* 0x000fe80000000004 */
[----:B------:R2:W-:Y:S04]  /*7130*/  @P1 SYNCS.ARRIVE.TRANS64.RED.A1T0 RZ, [R0+URZ], RZ ;  /* 0x000000ff00ff19a7 */ /* 0x0005e800081004ff */
.L_x_117:
[----:B------:R-:W3:Y:S01]  /*7140*/  @P1 SYNCS.PHASECHK.TRANS64.TRYWAIT P0, [R2+URZ+0x30], R3 ;  /* 0x00003003020015a7 */ /* 0x000ee200080011ff */
[----:B------:R-:W-:Y:S01]  /*7150*/  BSSY B1, `(.L_x_118) ;  /* 0x0000012000017945 */ /* 0x000fe20003800000 */
[----:B---3--:R-:W-:Y:S03]  /*7160*/  @P1 SEL R64, RZ, 0x1, !P0 ;  /* 0x00000001ff401807 */ /* 0x008fe60004000000 */
[----:B------:R-:W-:Y:S05]  /*7170*/  @!P1 BRA `(.L_x_119) ;  /* 0x00000000003c9947 */ /* 0x000fea0003800000 */
[----:B------:R-:W-:Y:S01]  /*7180*/  ISETP.NE.AND P1, PT, R65, RZ, PT ;  /* 0x000000ff4100720c */ /* 0x000fe20003f25270 */
[----:B------:R-:W-:Y:S01]  /*7190*/  BSSY B0, `(.L_x_120) ;  /* 0x0000009000007945 */ /* 0x000fe20003800000 */
[----:B------:R-:W-:Y:S11]  /*71a0*/  ISETP.NE.AND P0, PT, R64, RZ, PT ;  /* 0x000000ff4000720c */ /* 0x000ff60003f05270 */
[----:B------:R-:W-:Y:S05]  /*71b0*/  @P1 IMAD R4, R26, 0x1000, R57 ;  /* 0x000010001a041824 */ /* 0x000fea00078e0239 */
[----:B------:R-:W-:Y:S05]  /*71c0*/  @P1 IADD3 R3, PT, PT, R4, UR43, RZ ;  /* 0x0000002b04031c10 */ /* 0x000fea000fffe0ff */
[----:B------:R-:W-:Y:S01]  /*71d0*/  @P1 IMAD.IADD R3, R66, 0x1, R3 ;  /* 0x0000000142031824 */ /* 0x000fe200078e0203 */
[----:B------:R-:W-:Y:S06]  /*71e0*/  @P0 BRA `(.L_x_121) ;  /* 0x00000000000c0947 */ /* 0x000fec0003800000 */
[----:B--2---:R-:W-:Y:S04]  /*71f0*/  SHF.L.U32 R0, R60, 0x1f, RZ ;  /* 0x0000001f3c007819 */ /* 0x004fe800000006ff */
[----:B------:R-:W2:Y:S02]  /*7200*/  SYNCS.PHASECHK.TRANS64.TRYWAIT P0, [R2+URZ+0x30], R0 ;  /* 0x00003000020075a7 */ /* 0x000ea400080011ff */
[----:B--2---:R-:W-:Y:S05]  /*7210*/  @!P0 BRA `(.L_x_122) ;  /* 0x00000028000c8947 */ /* 0x004fea0003800000 */
.L_x_121:
[----:B------:R-:W-:Y:S05]  /*7220*/  BSYNC B0 ;  /* 0x0000000000007941 */ /* 0x000fea0003800000 */
.L_x_120:
[----:B------:R-:W-:Y:S02]  /*7230*/  ISETP.NE.AND P0, PT, R65, RZ, PT ;  /* 0x000000ff4100720c */ /* 0x000fe40003f05270 */
[----:B------:R-:W-:Y:S11]  /*7240*/  IADD3 R26, PT, PT, R26, 0x1, RZ ;  /* 0x000000011a1a7810 */ /* 0x000ff60007ffe0ff */
[----:B------:R3:W4:Y:S04]  /*7250*/  @P0 LDS.128 R28, [R4+UR43+0x200] ;  /* 0x0002002b041c0984 */ /* 0x0007280008000c00 */
[----:B------:R3:W1:Y:S02]  /*7260*/  @P0 LDS.128 R36, [R3+0x200] ;  /* 0x0002000003240984 */ /* 0x0006640000000c00 */
.L_x_119:
[----:B------:R-:W-:Y:S05]  /*7270*/  BSYNC B1 ;  /* 0x0000000000017941 */ /* 0x000fea0003800000 */
.L_x_118:
[----:B--2---:R-:W-:Y:S05]  /*7280*/  VIADD R0, R25, 0x10 ;  /* 0x0000001019007836 */ /* 0x004fea0000000000 */
[----:B------:R-:W-:Y:S04]  /*7290*/  SHF.R.U32.HI R0, RZ, 0x15, R0 ;  /* 0x00000015ff007819 */ /* 0x000fe80000011600 */
[----:B------:R-:W-:Y:S11]  /*72a0*/  LOP3.LUT P0, RZ, R0, 0x3, R51, 0x48, !PT ;  /* 0x0000000300ff7812 */ /* 0x000ff60007804833 */
[----:B------:R-:W-:Y:S02]  /*72b0*/  @!UPT UIADD3 URZ, UPT, UPT, URZ, URZ, URZ ;  /* 0x000000fffffff290 */ /* 0x000fe4000fffe0ff */
[----:B------:R-:W-:Y:S05]  /*72c0*/  @!P0 BRA `(.L_x_123) ;  /* 0x0000000000408947 */ /* 0x000fea0003800000 */
[----:B------:R-:W2:Y:S01]  /*72d0*/  LDCU.64 UR8, c[0x4][0x70] ;  /* 0x01000e00ff0877ac */ /* 0x000ea20008000a00 */
[----:B---3--:R-:W-:Y:S01]  /*72e0*/  MOV R3, 0x0 ;  /* 0x0000000000037802 */ /* 0x008fe20000000f00 */
[----:B------:R-:W-:Y:S02]  /*72f0*/  HFMA2 R12, -RZ, RZ, 0, 5.9604644775390625e-08 ;  /* 0x00000001ff0c7431 */ /* 0x000fe400000001ff */
[----:B-1----:R-:W-:Y:S02]  /*7300*/  IMAD.MOV.U32 R8, RZ, RZ, 0x192 ;  /* 0x00000192ff087424 */ /* 0x002fe400078e00ff */
[----:B------:R-:W-:Y:S01]  /*7310*/  IMAD.MOV.U32 R13, RZ, RZ, RZ ;  /* 0x000000ffff0d7224 */ /* 0x000fe200078e00ff */
[----:B------:R-:W1:Y:S01]  /*7320*/  LDCU.64 UR6, c[0x4][0x78] ;  /* 0x01000f00ff0677ac */ /* 0x000e620008000a00 */
[----:B------:R-:W3:Y:S01]  /*7330*/  LDC.64 R2, c[0x4][R3] ;  /* 0x0100000003027b82 */ /* 0x000ee20000000a00 */
[----:B------:R-:W5:Y:S01]  /*7340*/  LDCU.64 UR4, c[0x4][0x10] ;  /* 0x01000200ff0477ac */ /* 0x000f620008000a00 */
[----:B--2---:R-:W-:Y:S01]  /*7350*/  MOV R5, UR9 ;  /* 0x0000000900057c02 */ /* 0x004fe20008000f00 */
[----:B------:R-:W-:Y:S01]  /*7360*/  IMAD.U32 R4, RZ, RZ, UR8 ;  /* 0x00000008ff047e24 */ /* 0x000fe2000f8e00ff */
[----:B-1----:R-:W-:Y:S01]  /*7370*/  MOV R7, UR7 ;  /* 0x0000000700077c02 */ /* 0x002fe20008000f00 */
[----:B------:R-:W-:Y:S01]  /*7380*/  IMAD.U32 R6, RZ, RZ, UR6 ;  /* 0x00000006ff067e24 */ /* 0x000fe2000f8e00ff */
[----:B-----5:R-:W-:Y:S01]  /*7390*/  MOV R11, UR5 ;  /* 0x00000005000b7c02 */ /* 0x020fe20008000f00 */
[----:B------:R-:W-:Y:S02]  /*73a0*/  IMAD.U32 R10, RZ, RZ, UR4 ;  /* 0x00000004ff0a7e24 */ /* 0x000fe4000f8e00ff */
[----:B------:R-:W-:Y:S07]  /*73b0*/  LEPC R20, `(.L_x_123) ;  /* 0x000000001014794e */ /* 0x000fee0000000000 */
[----:B---34-:R-:W-:Y:S05]  /*73c0*/  CALL.ABS.NOINC R2 ;  /* 0x0000000002007343 */ /* 0x018fea0003c00000 */
.L_x_123:
[----:B------:R-:W-:Y:S01]  /*73d0*/  ISETP.NE.AND P6, PT, R62, RZ, PT ;  /* 0x000000ff3e00720c */ /* 0x000fe20003fc5270 */
[----:B------:R-:W-:Y:S05]  /*73e0*/  WARPSYNC.ALL ;  /* 0x0000000000007948 */ /* 0x000fea0003800000 */
[----:B------:R-:W-:Y:S01]  /*73f0*/  R2UR UR4, R25 ;  /* 0x00000000190472ca */ /* 0x000fe200000e0000 */
[----:B---34-:R-:W-:Y:S01]  /*7400*/  HADD2.F32 R3, -RZ, R28.H0_H0 ;  /* 0x2000001cff037230 */ /* 0x018fe20000004100 */
[----:B------:R-:W-:Y:S01]  /*7410*/  ISETP.NE.AND P0, PT, R61, RZ, PT ;  /* 0x000000ff3d00720c */ /* 0x000fe20003f05270 */
[----:B------:R-:W-:Y:S01]  /*7420*/  HADD2.F32 R20, -RZ, R30.H0_H0 ;  /* 0x2000001eff147230 */ /* 0x000fe20000004100 */
[----:B------:R-:W-:Y:S09]  /*7430*/  BSSY.RECONVERGENT B0, `(.L_x_124) ;  /* 0x0000058000007945 */ /* 0x000ff20003800200 */
[----:B-1----:R-:W1:Y:S02]  /*7440*/  LDTM.x16 R4, tmem[UR4+0x10] ;  /* 0x00001004000479ee */ /* 0x002e640008240000 */
[C---:B-1----:R-:W-:Y:S01]  /*7450*/  FMUL R0, R24.reuse, R4 ;  /* 0x0000000418007220 */ /* 0x042fe20000400000 */
[----:B------:R-:W-:Y:S02]  /*7460*/  HADD2.F32 R4, -RZ, R28.H1_H1 ;  /* 0x3000001cff047230 */ /* 0x000fe40000004100 */
[C---:B------:R-:W-:Y:S01]  /*7470*/  FMUL R2, R24.reuse, R5 ;  /* 0x0000000518027220 */ /* 0x040fe20000400000 */
[--C-:B------:R-:W-:Y:S02]  /*7480*/  HADD2.F32 R5, -RZ, R29.reuse.H0_H0 ;  /* 0x2000001dff057230 */ /* 0x100fe40000004100 */
[C---:B------:R-:W-:Y:S01]  /*7490*/  FFMA R0, R27.reuse, R3, R0 ;  /* 0x000000031b007223 */ /* 0x040fe20000000000 */
[C---:B------:R-:W-:Y:S01]  /*74a0*/  FMUL R3, R24.reuse, R6 ;  /* 0x0000000618037220 */ /* 0x040fe20000400000 */
[----:B------:R-:W-:Y:S02]  /*74b0*/  HADD2.F32 R6, -RZ, R29.H1_H1 ;  /* 0x3000001dff067230 */ /* 0x000fe40000004100 */
[C---:B------:R-:W-:Y:S01]  /*74c0*/  FFMA R2, R27.reuse, R4, R2 ;  /* 0x000000041b027223 */ /* 0x040fe20000000002 */
[C---:B------:R-:W-:Y:S01]  /*74d0*/  FMUL R7, R24.reuse, R7 ;  /* 0x0000000718077220 */ /* 0x040fe20000400000 */
[C---:B------:R-:W-:Y:S01]  /*74e0*/  FFMA R3, R27.reuse, R5, R3 ;  /* 0x000000051b037223 */ /* 0x040fe20000000003 */
[C---:B------:R-:W-:Y:S01]  /*74f0*/  FMUL R4, R24.reuse, R8 ;  /* 0x0000000818047220 */ /* 0x040fe20000400000 */
[----:B------:R-:W-:Y:S01]  /*7500*/  FMUL R5, R24, R9 ;  /* 0x0000000918057220 */ /* 0x000fe20000400000 */
[----:B------:R-:W-:Y:S01]  /*7510*/  F2FP.F16.F32.PACK_AB R32, R2, R0 ;  /* 0x000000000220723e */ /* 0x000fe200000000ff */
[C---:B------:R-:W-:Y:S01]  /*7520*/  FFMA R7, R27.reuse, R6, R7 ;  /* 0x000000061b077223 */ /* 0x040fe20000000007 */
[----:B------:R-:W-:Y:S02]  /*7530*/  HADD2.F32 R0, -RZ, R30.H1_H1 ;  /* 0x3000001eff007230 */ /* 0x000fe40000004100 */
[----:B------:R-:W-:Y:S01]  /*7540*/  FFMA R4, R27, R20, R4 ;  /* 0x000000141b047223 */ /* 0x000fe20000000004 */
[--C-:B------:R-:W-:Y:S02]  /*7550*/  HADD2.F32 R2, -RZ, R31.reuse.H0_H0 ;  /* 0x2000001fff027230 */ /* 0x100fe40000004100 */
[C---:B------:R-:W-:Y:S01]  /*7560*/  FMUL R6, R24.reuse, R10 ;  /* 0x0000000a18067220 */ /* 0x040fe20000400000 */
[----:B------:R-:W-:Y:S01]  /*7570*/  F2FP.F16.F32.PACK_AB R33, R7, R3 ;  /* 0x000000030721723e */ /* 0x000fe200000000ff */
[----:B------:R-:W-:Y:S02]  /*7580*/  HADD2.F32 R3, -RZ, R31.H1_H1 ;  /* 0x3000001fff037230 */ /* 0x000fe40000004100 */
[C---:B------:R-:W-:Y:S01]  /*7590*/  FFMA R5, R27.reuse, R0, R5 ;  /* 0x000000001b057223 */ /* 0x040fe20000000005 */
[C---:B------:R-:W-:Y:S01]  /*75a0*/  FMUL R11, R24.reuse, R11 ;  /* 0x0000000b180b7220 */ /* 0x040fe20000400000 */
[--C-:B------:R-:W-:Y:S02]  /*75b0*/  HADD2.F32 R7, -RZ, R36.reuse.H0_H0 ;  /* 0x20000024ff077230 */ /* 0x100fe40000004100 */
[C---:B------:R-:W-:Y:S01]  /*75c0*/  FMUL R8, R24.reuse, R12 ;  /* 0x0000000c18087220 */ /* 0x040fe20000400000 */
[----:B------:R-:W-:Y:S02]  /*75d0*/  HADD2.F32 R0, -RZ, R36.H1_H1 ;  /* 0x30000024ff007230 */ /* 0x000fe40000004100 */
[C---:B------:R-:W-:Y:S01]  /*75e0*/  FMUL R9, R24.reuse, R13 ;  /* 0x0000000d18097220 */ /* 0x040fe20000400000 */
[C---:B------:R-:W-:Y:S01]  /*75f0*/  FFMA R6, R27.reuse, R2, R6 ;  /* 0x000000021b067223 */ /* 0x040fe20000000006 */
[C---:B------:R-:W-:Y:S01]  /*7600*/  FFMA R11, R27.reuse, R3, R11 ;  /* 0x000000031b0b7223 */ /* 0x040fe2000000000b */
[C---:B------:R-:W-:Y:S01]  /*7610*/  FFMA R8, R27.reuse, R7, R8 ;  /* 0x000000071b087223 */ /* 0x040fe20000000008 */
[C---:B------:R-:W-:Y:S01]  /*7620*/  FFMA R9, R27.reuse, R0, R9 ;  /* 0x000000001b097223 */ /* 0x040fe20000000009 */
[--C-:B------:R-:W-:Y:S02]  /*7630*/  HADD2.F32 R2, -RZ, R37.reuse.H0_H0 ;  /* 0x20000025ff027230 */ /* 0x100fe40000004100 */
[C---:B------:R-:W-:Y:S01]  /*7640*/  FMUL R10, R24.reuse, R14 ;  /* 0x0000000e180a7220 */ /* 0x040fe20000400000 */
[----:B------:R-:W-:Y:S02]  /*7650*/  HADD2.F32 R0, -RZ, R37.H1_H1 ;  /* 0x30000025ff007230 */ /* 0x000fe40000004100 */
[C---:B------:R-:W-:Y:S01]  /*7660*/  FMUL R15, R24.reuse, R15 ;  /* 0x0000000f180f7220 */ /* 0x040fe20000400000 */
[C---:B------:R-:W-:Y:S01]  /*7670*/  FMUL R12, R24.reuse, R16 ;  /* 0x00000010180c7220 */ /* 0x040fe20000400000 */
[C---:B------:R-:W-:Y:S01]  /*7680*/  FFMA R10, R27.reuse, R2, R10 ;  /* 0x000000021b0a7223 */ /* 0x040fe2000000000a */
[--C-:B------:R-:W-:Y:S02]  /*7690*/  HADD2.F32 R2, -RZ, R38.reuse.H0_H0 ;  /* 0x20000026ff027230 */ /* 0x100fe40000004100 */
[----:B------:R-:W-:Y:S01]  /*76a0*/  FFMA R15, R27, R0, R15 ;  /* 0x000000001b0f7223 */ /* 0x000fe2000000000f */
[----:B------:R-:W-:Y:S01]  /*76b0*/  HADD2.F32 R0, -RZ, R38.H1_H1 ;  /* 0x30000026ff007230 */ /* 0x000fe20000004100 */
[----:B------:R-:W-:Y:S01]  /*76c0*/  F2FP.F16.F32.PACK_AB R34, R5, R4 ;  /* 0x000000040522723e */ /* 0x000fe200000000ff */
        /* <DEDUP_REMOVED lines=14> */
[----:B------:R-:W-:Y:S02]  /*77b0*/  F2FP.F16.F32.PACK_AB R11, R19, R14 ;  /* 0x0000000e130b723e */ /* 0x000fe400000000ff */
[----:B------:R-:W-:Y:S02]  /*77c0*/  MOV R2, UR46 ;  /* 0x0000002e00027c02 */ /* 0x000fe40008000f00 */
[----:B------:R-:W-:Y:S01]  /*77d0*/  MOV R0, UR47 ;  /* 0x0000002f00007c02 */ /* 0x000fe20008000f00 */
[----:B------:R1:W-:Y:S01]  /*77e0*/  STS.128 [R63+0x1200], R8 ;  /* 0x001200083f007388 */ /* 0x0003e20000000c00 */
[----:B------:R-:W-:Y:S02]  /*77f0*/  @P6 LEA R2, R2, UR43, 0x3 ;  /* 0x0000002b02026c11 */ /* 0x000fe4000f8e18ff */
[----:B------:R-:W-:Y:S02]  /*7800*/  @P6 SHF.L.U32 R3, R60, 0x1f, RZ ;  /* 0x0000001f3c036819 */ /* 0x000fe400000006ff */
[----:B------:R-:W-:Y:S01]  /*7810*/  @P6 IADD3 R2, PT, PT, R2, 0x50, RZ ;  /* 0x0000005002026810 */ /* 0x000fe20007ffe0ff */
[----:B------:R-:W-:Y:S01]  /*7820*/  @!PT LDS RZ, [RZ] ;  /* 0x00000000fffff984 */ /* 0x000fe20000000800 */
[----:B------:R-:W-:Y:S01]  /*7830*/  @!PT LDS RZ, [RZ] ;  /* 0x00000000fffff984 */ /* 0x000fe20000000800 */
[----:B------:R-:W-:Y:S01]  /*7840*/  @!PT LDS RZ, [RZ] ;  /* 0x00000000fffff984 */ /* 0x000fe20000000800 */
[----:B------:R-:W-:Y:S01]  /*7850*/  @!PT LDS RZ, [RZ] ;  /* 0x00000000fffff984 */ /* 0x000fe20000000800 */
[----:B------:R2:W-:Y:S06]  /*7860*/  MEMBAR.ALL.CTA ;  /* 0x0000000000007992 */ /* 0x0005ec0000008000 */
[----:B--2---:R-:W2:Y:S01]  /*7870*/  FENCE.VIEW.ASYNC.S ;  /* 0x00000000000073c6 */ /* 0x004ea20000000000 */
[----:B------:R-:W-:Y:S02]  /*7880*/  @P6 PRMT R0, R0, 0x654, R2 ;  /* 0x0000065400006816 */ /* 0x000fe40000000002 */
[----:B------:R-:W-:Y:S01]  /*7890*/  LEA R2, R26, UR43, 0x3 ;  /* 0x0000002b1a027c11 */ /* 0x000fe2000f8e18ff */
[----:B--2---:R-:W-:Y:S06]  /*78a0*/  BAR.SYNC.DEFER_BLOCKING 0x1, 0x80 ;  /* 0x0042000000007b1d */ /* 0x004fec0000010000 */
[----:B------:R-:W-:Y:S05]  /*78b0*/  @P0 BRA `(.L_x_125) ;  /* 0x00000000003c0947 */ /* 0x000fea0003800000 */
[----:B------:R-:W2:Y:S01]  /*78c0*/  LDCU.64 UR6, c[0x0][0x348] ;  /* 0x00006900ff0677ac */ /* 0x000ea20008000a00 */
[----:B------:R-:W-:Y:S02]  /*78d0*/  UIADD3 UR13, UPT, UPT, UR49, 0x10, URZ ;  /* 0x00000010310d7890 */ /* 0x000fe4000fffe0ff */
[----:B------:R-:W-:Y:S01]  /*78e0*/  UIADD3 UR12, UPT, UPT, UR43, 0x1200, URZ ;  /* 0x000012002b0c7890 */ /* 0x000fe2000fffe0ff */
[----:B------:R-:W-:Y:S01]  /*78f0*/  UMOV UR14, UR50 ;  /* 0x00000032000e7c82 */ /* 0x000fe20008000000 */
[----:B------:R-:W-:Y:S01]  /*7900*/  UMOV UR15, UR36 ;  /* 0x00000024000f7c82 */ /* 0x000fe20008000000 */
[----:B------:R-:W-:Y:S02]  /*7910*/  UIADD3 UR9, UPT, UPT, UR49, 0x50, URZ ;  /* 0x0000005031097890 */ /* 0x000fe4000fffe0ff */
[----:B------:R-:W-:Y:S01]  /*7920*/  UIADD3 UR8, UPT, UPT, UR43, 0x1a00, URZ ;  /* 0x00001a002b087890 */ /* 0x000fe2000fffe0ff */
[----:B------:R-:W-:Y:S01]  /*7930*/  UMOV UR10, UR50 ;  /* 0x00000032000a7c82 */ /* 0x000fe20008000000 */
[----:B------:R-:W-:Y:S01]  /*7940*/  UMOV UR11, UR36 ;  /* 0x00000024000b7c82 */ /* 0x000fe20008000000 */
[----:B--2---:R-:W-:Y:S04]  /*7950*/  UIADD3 UR4, UP0, UPT, UR6, 0x680, URZ ;  /* 0x0000068006047890 */ /* 0x004fe8000ff1e0ff */
[----:B------:R-:W-:Y:S09]  /*7960*/  UIADD3.X UR5, UPT, UPT, URZ, UR7, URZ, UP0, !UPT ;  /* 0x00000007ff057290 */ /* 0x000ff200087fe4ff */
[----:B------:R2:W-:Y:S01]  /*7970*/  UTMASTG.3D [UR12], [UR4] ;  /* 0x0000000c040073b5 */ /* 0x0005e20008010000 */
[----:B------:R2:W-:Y:S01]  /*7980*/  UTMASTG.3D [UR8], [UR4] ;  /* 0x00000008040073b5 */ /* 0x0005e20008010000 */
[----:B------:R0:W-:Y:S01]  /*7990*/  UTMACMDFLUSH ;  /* 0x00000000000079b7 */ /* 0x0001e20000000000 */
[----:B--2---:R-:W-:Y:S04]  /*79a0*/  DEPBAR.LE SB0, 0x1 ;  /* 0x000080400000791a */ /* 0x004fe80000000000 */
.L_x_125:
[----:B------:R-:W-:Y:S05]  /*79b0*/  BSYNC.RECONVERGENT B0 ;  /* 0x0000000000007941 */ /* 0x000fea0003800200 */
.L_x_124:
[----:B------:R-:W-:Y:S01]  /*79c0*/  BAR.SYNC.DEFER_BLOCKING 0x1, 0x80 ;  /* 0x0042000000007b1d */ /* 0x000fe20000010000 */
[----:B------:R-:W-:Y:S04]  /*79d0*/  UIADD3 UR4, UPT, UPT, UR46, 0x1, URZ ;  /* 0x000000012e047890 */ /* 0x000fe8000fffe0ff */
[----:B------:R-:W-:Y:S04]  /*79e0*/  UISETP.NE.AND UP0, UPT, UR4, 0x4, UPT ;  /* 0x000000040400788c */ /* 0x000fe8000bf05270 */
[----:B------:R-:W-:Y:S01]  /*79f0*/  USEL UR44, UR4, URZ, UP0 ;  /* 0x000000ff042c7287 */ /* 0x000fe20008000000 */
[----:B------:R2:W-:Y:S01]  /*7a00*/  @P6 SYNCS.ARRIVE.TRANS64.RED.A1T0 RZ, [R0+URZ], RZ ;  /* 0x000000ff00ff69a7 */ /* 0x0005e200081004ff */
[----:B------:R-:W-:Y:S01]  /*7a10*/  BSSY B1, `(.L_x_126) ;  /* 0x0000013000017945 */ /* 0x000fe20003800000 */
[----:B------:R-:W3:Y:S02]  /*7a20*/  @P6 SYNCS.PHASECHK.TRANS64.TRYWAIT P0, [R2+URZ+0x30], R3 ;  /* 0x00003003020065a7 */ /* 0x000ee400080011ff */
[----:B---3--:R-:W-:Y:S01]  /*7a30*/  @P6 SEL R64, RZ, 0x1, !P0 ;  /* 0x00000001ff406807 */ /* 0x008fe20004000000 */
[----:B--2---:R-:W-:Y:S06]  /*7a40*/  @!P6 BRA `(.L_x_127) ;  /* 0x00000000003ce947 */ /* 0x004fec0003800000 */
[----:B------:R-:W-:Y:S01]  /*7a50*/  ISETP.NE.AND P1, PT, R65, RZ, PT ;  /* 0x000000ff4100720c */ /* 0x000fe20003f25270 */
[----:B------:R-:W-:Y:S01]  /*7a60*/  BSSY B0, `(.L_x_128) ;  /* 0x0000009000007945 */ /* 0x000fe20003800000 */
[----:B------:R-:W-:Y:S11]  /*7a70*/  ISETP.NE.AND P0, PT, R64, RZ, PT ;  /* 0x000000ff4000720c */ /* 0x000ff60003f05270 */
[----:B------:R-:W-:Y:S05]  /*7a80*/  @P1 IMAD R3, R26, 0x1000, R57 ;  /* 0x000010001a031824 */ /* 0x000fea00078e0239 */
[----:B------:R-:W-:Y:S05]  /*7a90*/  @P1 IADD3 R0, PT, PT, R3, UR43, RZ ;  /* 0x0000002b03001c10 */ /* 0x000fea000fffe0ff */
[----:B------:R-:W-:Y:S01]  /*7aa0*/  @P1 IMAD.IADD R0, R66, 0x1, R0 ;  /* 0x0000000142001824 */ /* 0x000fe200078e0200 */
[----:B------:R-:W-:Y:S06]  /*7ab0*/  @P0 BRA `(.L_x_129) ;  /* 0x00000000000c0947 */ /* 0x000fec0003800000 */
[----:B------:R-:W-:Y:S04]  /*7ac0*/  SHF.L.U32 R4, R60, 0x1f, RZ ;  /* 0x0000001f3c047819 */ /* 0x000fe800000006ff */
[----:B------:R-:W2:Y:S02]  /*7ad0*/  SYNCS.PHASECHK.TRANS64.TRYWAIT P0, [R2+URZ+0x30], R4 ;  /* 0x00003004020075a7 */ /* 0x000ea400080011ff */
[----:B--2---:R-:W-:Y:S05]  /*7ae0*/  @!P0 BRA `(.L_x_130) ;  /* 0x0000001c00ec8947 */ /* 0x004fea0003800000 */
.L_x_129:
[----:B------:R-:W-:Y:S05]  /*7af0*/  BSYNC B0 ;  /* 0x0000000000007941 */ /* 0x000fea0003800000 */
.L_x_128:
[----:B------:R-:W-:Y:S02]  /*7b00*/  ISETP.NE.AND P0, PT, R65, RZ, PT ;  /* 0x000000ff4100720c */ /* 0x000fe40003f05270 */
[----:B------:R-:W-:Y:S11]  /*7b10*/  IADD3 R26, PT, PT, R26, 0x1, RZ ;  /* 0x000000011a1a7810 */ /* 0x000ff60007ffe0ff */
[----:B------:R3:W4:Y:S04]  /*7b20*/  @P0 LDS.128 R28, [R3+UR43+0x200] ;  /* 0x0002002b031c0984 */ /* 0x0007280008000c00 */
[----:B------:R3:W1:Y:S02]  /*7b30*/  @P0 LDS.128 R36, [R0+0x200] ;  /* 0x0002000000240984 */ /* 0x0006640000000c00 */
.L_x_127:
[----:B------:R-:W-:Y:S05]  /*7b40*/  BSYNC B1 ;  /* 0x0000000000017941 */ /* 0x000fea0003800000 */
.L_x_126:
[----:B---3--:R-:W-:Y:S05]  /*7b50*/  VIADD R0, R25, 0x20 ;  /* 0x0000002019007836 */ /* 0x008fea0000000000 */
[----:B------:R-:W-:Y:S04]  /*7b60*/  SHF.R.U32.HI R0, RZ, 0x15, R0 ;  /* 0x00000015ff007819 */ /* 0x000fe80000011600 */
[----:B------:R-:W-:Y:S11]  /*7b70*/  LOP3.LUT P0, RZ, R0, 0x3, R51, 0x48, !PT ;  /* 0x0000000300ff7812 */ /* 0x000ff60007804833 */
[----:B------:R-:W-:Y:S02]  /*7b80*/  @!UPT UIADD3 URZ, UPT, UPT, URZ, URZ, URZ ;  /* 0x000000fffffff290 */ /* 0x000fe4000fffe0ff */
[----:B------:R-:W-:Y:S05]  /*7b90*/  @!P0 BRA `(.L_x_131) ;  /* 0x0000000000408947 */ /* 0x000fea0003800000 */
[----:B------:R-:W3:Y:S01]  /*7ba0*/  LDCU.64 UR8, c[0x4][0x70] ;  /* 0x01000e00ff0877ac */ /* 0x000ee20008000a00 */
[----:B------:R-:W-:Y:S01]  /*7bb0*/  MOV R3, 0x0 ;  /* 0x0000000000037802 */ /* 0x000fe20000000f00 */
[----:B------:R-:W-:Y:S02]  /*7bc0*/  HFMA2 R12, -RZ, RZ, 0, 5.9604644775390625e-08 ;  /* 0x00000001ff0c7431 */ /* 0x000fe400000001ff */
[----:B-1----:R-:W-:Y:S02]  /*7bd0*/  IMAD.MOV.U32 R8, RZ, RZ, 0x192 ;  /* 0x00000192ff087424 */ /* 0x002fe400078e00ff */
[----:B------:R-:W-:Y:S01]  /*7be0*/  IMAD.MOV.U32 R13, RZ, RZ, RZ ;  /* 0x000000ffff0d7224 */ /* 0x000fe200078e00ff */
[----:B------:R-:W1:Y:S01]  /*7bf0*/  LDCU.64 UR6, c[0x4][0x78] ;  /* 0x01000f00ff0677ac */ /* 0x000e620008000a00 */
[----:B--2---:R-:W2:Y:S01]  /*7c00*/  LDC.64 R2, c[0x4][R3] ;  /* 0x0100000003027b82 */ /* 0x004ea20000000a00 */
[----:B------:R-:W5:Y:S01]  /*7c10*/  LDCU.64 UR4, c[0x4][0x10] ;  /* 0x01000200ff0477ac */ /* 0x000f620008000a00 */
[----:B---3--:R-:W-:Y:S01]  /*7c20*/  MOV R5, UR9 ;  /* 0x0000000900057c02 */ /* 0x008fe20008000f00 */
[----:B------:R-:W-:Y:S01]  /*7c30*/  IMAD.U32 R4, RZ, RZ, UR8 ;  /* 0x00000008ff047e24 */ /* 0x000fe2000f8e00ff */
[----:B-1----:R-:W-:Y:S01]  /*7c40*/  MOV R7, UR7 ;  /* 0x0000000700077c02 */ /* 0x002fe20008000f00 */
[----:B------:R-:W-:Y:S01]  /*7c50*/  IMAD.U32 R6, RZ, RZ, UR6 ;  /* 0x00000006ff067e24 */ /* 0x000fe2000f8e00ff */
[----:B-----5:R-:W-:Y:S01]  /*7c60*/  MOV R11, UR5 ;  /* 0x00000005000b7c02 */ /* 0x020fe20008000f00 */
[----:B------:R-:W-:Y:S02]  /*7c70*/  IMAD.U32 R10, RZ, RZ, UR4 ;  /* 0x00000004ff0a7e24 */ /* 0x000fe4000f8e00ff */
[----:B------:R-:W-:Y:S07]  /*7c80*/  LEPC R20, `(.L_x_131) ;  /* 0x000000001014794e */ /* 0x000fee0000000000 */
[----:B--2-4-:R-:W-:Y:S05]  /*7c90*/  CALL.ABS.NOINC R2 ;  /* 0x0000000002007343 */ /* 0x014fea0003c00000 */
.L_x_131:
[----:B------:R-:W-:Y:S01]  /*7ca0*/  ISETP.NE.AND P6, PT, R62, RZ, PT ;  /* 0x000000ff3e00720c */ /* 0x000fe20003fc5270 */
[----:B------:R-:W-:Y:S05]  /*7cb0*/  WARPSYNC.ALL ;  /* 0x0000000000007948 */ /* 0x000fea0003800000 */
[----:B------:R-:W-:Y:S01]  /*7cc0*/  R2UR UR4, R25 ;  /* 0x00000000190472ca */ /* 0x000fe200000e0000 */
[----:B----4-:R-:W-:Y:S01]  /*7cd0*/  HADD2.F32 R3, -RZ, R28.H0_H0 ;  /* 0x2000001cff037230 */ /* 0x010fe20000004100 */
[----:B------:R-:W-:Y:S01]  /*7ce0*/  ISETP.NE.AND P0, PT, R61, RZ, PT ;  /* 0x000000ff3d00720c */ /* 0x000fe20003f05270 */
[----:B------:R-:W-:Y:S01]  /*7cf0*/  HADD2.F32 R20, -RZ, R30.H0_H0 ;  /* 0x2000001eff147230 */ /* 0x000fe20000004100 */
[----:B------:R-:W-:Y:S09]  /*7d00*/  BSSY.RECONVERGENT B0, `(.L_x_132) ;  /* 0x0000058000007945 */ /* 0x000ff20003800200 */
[----:B-12---:R-:W1:Y:S02]  /*7d10*/  LDTM.x16 R4, tmem[UR4+0x20] ;  /* 0x00002004000479ee */ /* 0x006e640008240000 */
        /* <DEDUP_REMOVED lines=59> */
[----:B------:R-:W-:Y:S02]  /*80d0*/  LEA R3, R26, UR43, 0x3 ;  /* 0x0000002b1a037c11 */ /* 0x000fe4000f8e18ff */
        /* <DEDUP_REMOVED lines=8> */
[----:B------:R-:W-:Y:S01]  /*8160*/  @P6 SHF.L.U32 R2, R60, 0x1f, RZ ;  /* 0x0000001f3c026819 */ /* 0x000fe200000006ff */
        /* <DEDUP_REMOVED lines=17> */
.L_x_133:
[----:B------:R-:W-:Y:S05]  /*8280*/  BSYNC.RECONVERGENT B0 ;  /* 0x0000000000007941 */ /* 0x000fea0003800200 */
.L_x_132:
        /* <DEDUP_REMOVED lines=19> */
.L_x_137:
[----:B------:R-:W-:Y:S05]  /*83c0*/  BSYNC B0 ;  /* 0x0000000000007941 */ /* 0x000fea0003800000 */
.L_x_136:
[----:B------:R-:W-:Y:S11]  /*83d0*/  ISETP.NE.AND P0, PT, R65, RZ, PT ;  /* 0x000000ff4100720c */ /* 0x000ff60003f05270 */
[----:B------:R-:W-:Y:S02]  /*83e0*/  @!UPT UIADD3 URZ, UPT, UPT, URZ, URZ, URZ ;  /* 0x000000fffffff290 */ /* 0x000fe4000fffe0ff */
[----:B------:R3:W4:Y:S04]  /*83f0*/  @P0 LDS.128 R28, [R26+UR43+0x200] ;  /* 0x0002002b1a1c0984 */ /* 0x0007280008000c00 */
[----:B------:R3:W1:Y:S02]  /*8400*/  @P0 LDS.128 R36, [R66+0x200] ;  /* 0x0002000042240984 */ /* 0x0006640000000c00 */
.L_x_135:
[----:B------:R-:W-:Y:S05]  /*8410*/  BSYNC B1 ;  /* 0x0000000000017941 */ /* 0x000fea0003800000 */
.L_x_134:
[----:B--2---:R-:W-:Y:S05]  /*8420*/  VIADD R0, R25, 0x30 ;  /* 0x0000003019007836 */ /* 0x004fea0000000000 */
[----:B------:R-:W-:Y:S04]  /*8430*/  SHF.R.U32.HI R0, RZ, 0x15, R0 ;  /* 0x00000015ff007819 */ /* 0x000fe80000011600 */
[----:B------:R-:W-:Y:S11]  /*8440*/  LOP3.LUT P0, RZ, R0, 0x3, R51, 0x48, !PT ;  /* 0x0000000300ff7812 */ /* 0x000ff60007804833 */
[----:B------:R-:W-:Y:S02]  /*8450*/  @!UPT UIADD3 URZ, UPT, UPT, URZ, URZ, URZ ;  /* 0x000000fffffff290 */ /* 0x000fe4000fffe0ff */
[----:B------:R-:W-:Y:S05]  /*8460*/  @!P0 BRA `(.L_x_139) ;  /* 0x0000000000408947 */ /* 0x000fea0003800000 */
[----:B------:R-:W2:Y:S01]  /*8470*/  LDCU.64 UR8, c[0x4][0x70] ;  /* 0x01000e00ff0877ac */ /* 0x000ea20008000a00 */
[----:B------:R-:W-:Y:S01]  /*8480*/  MOV R3, 0x0 ;  /* 0x0000000000037802 */ /* 0x000fe20000000f00 */
        /* <DEDUP_REMOVED lines=14> */
.L_x_139:
[----:B------:R-:W-:Y:S01]  /*8570*/  ISETP.NE.AND P0, PT, R61, RZ, PT ;  /* 0x000000ff3d00720c */ /* 0x000fe20003f05270 */
[----:B------:R-:W-:Y:S05]  /*8580*/  WARPSYNC.ALL ;  /* 0x0000000000007948 */ /* 0x000fea0003800000 */
[----:B------:R-:W-:Y:S01]  /*8590*/  R2UR UR4, R25 ;  /* 0x00000000190472ca */ /* 0x000fe200000e0000 */
[--C-:B----4-:R-:W-:Y:S01]  /*85a0*/  HADD2.F32 R20, -RZ, R28.reuse.H0_H0 ;  /* 0x2000001cff147230 */ /* 0x110fe20000004100 */
[----:B------:R-:W-:Y:S01]  /*85b0*/  IADD3 R54, PT, PT, R54, 0xc0, RZ ;  /* 0x000000c036367810 */ /* 0x000fe20007ffe0ff */
[----:B------:R-:W-:Y:S01]  /*85c0*/  HADD2.F32 R21, -RZ, R28.H1_H1 ;  /* 0x3000001cff157230 */ /* 0x000fe20000004100 */
[----:B------:R-:W-:Y:S01]  /*85d0*/  BSSY.RECONVERGENT B0, `(.L_x_140) ;  /* 0x0000054000007945 */ /* 0x000fe20003800200 */
[--C-:B------:R-:W-:Y:S01]  /*85e0*/  HADD2.F32 R25, -RZ, R29.reuse.H0_H0 ;  /* 0x2000001dff197230 */ /* 0x100fe20000004100 */
[----:B------:R-:W-:Y:S01]  /*85f0*/  LOP3.LUT R54, R54, 0xfefffff8, RZ, 0xc0, !PT ;  /* 0xfefffff836367812 */ /* 0x000fe200078ec0ff */
[----:B---3--:R-:W-:Y:S02]  /*8600*/  HADD2.F32 R26, -RZ, R29.H1_H1 ;  /* 0x3000001dff1a7230 */ /* 0x008fe40000004100 */
[--C-:B------:R-:W-:Y:S02]  /*8610*/  HADD2.F32 R28, -RZ, R30.reuse.H0_H0 ;  /* 0x2000001eff1c7230 */ /* 0x100fe40000004100 */
[----:B------:R-:W-:Y:S02]  /*8620*/  HADD2.F32 R29, -RZ, R30.H1_H1 ;  /* 0x3000001eff1d7230 */ /* 0x000fe40000004100 */
[----:B-1----:R-:W1:Y:S01]  /*8630*/  LDTM.x16 R4, tmem[UR4+0x30] ;  /* 0x00003004000479ee */ /* 0x002e620008240000 */
[----:B------:R-:W-:Y:S01]  /*8640*/  NOP ;  /* 0x0000000000007918 */ /* 0x000fe20000000000 */
[----:B-1----:R1:W-:Y:S01]  /*8650*/  SYNCS.ARRIVE.TRANS64.RED.A1T0 RZ, [R54+URZ], RZ ;  /* 0x000000ff36ff79a7 */ /* 0x0023e200081004ff */
[--C-:B------:R-:W-:Y:S02]  /*8660*/  HADD2.F32 R30, -RZ, R31.reuse.H0_H0 ;  /* 0x2000001fff1e7230 */ /* 0x100fe40000004100 */
[----:B------:R-:W-:Y:S02]  /*8670*/  HADD2.F32 R31, -RZ, R31.H1_H1 ;  /* 0x3000001fff1f7230 */ /* 0x000fe40000004100 */
        /* <DEDUP_REMOVED lines=8> */
[C---:B------:R-:W-:Y:S01]  /*8700*/  FMUL R4, R24.reuse, R4 ;  /* 0x0000000418047220 */ /* 0x040fe20000400000 */
[C---:B------:R-:W-:Y:S01]  /*8710*/  FMUL R5, R24.reuse, R5 ;  /* 0x0000000518057220 */ /* 0x040fe20000400000 */
[C---:B------:R-:W-:Y:S01]  /*8720*/  FMUL R6, R24.reuse, R6 ;  /* 0x0000000618067220 */ /* 0x040fe20000400000 */
[C---:B------:R-:W-:Y:S01]  /*8730*/  FMUL R7, R24.reuse, R7 ;  /* 0x0000000718077220 */ /* 0x040fe20000400000 */
[C---:B------:R-:W-:Y:S01]  /*8740*/  FFMA R4, R27.reuse, R20, R4 ;  /* 0x000000141b047223 */ /* 0x040fe20000000004 */
        /* <DEDUP_REMOVED lines=15> */
[C---:B------:R-:W-:Y:S01]  /*8840*/  FMUL R12, R24.reuse, R16 ;  /* 0x00000010180c7220 */ /* 0x040fe20000400000 */
[C---:B------:R-:W-:Y:S01]  /*8850*/  FFMA R0, R27.reuse, R32, R0 ;  /* 0x000000201b007223 */ /* 0x040fe20000000000 */
[C---:B------:R-:W-:Y:S01]  /*8860*/  FMUL R13, R24.reuse, R17 ;  /* 0x00000011180d7220 */ /* 0x040fe20000400000 */
[----:B------:R-:W-:Y:S01]  /*8870*/  FFMA R2, R27, R33, R2 ;  /* 0x000000211b027223 */ /* 0x000fe20000000002 */
[----:B------:R-:W-:Y:S01]  /*8880*/  F2FP.F16.F32.PACK_AB R4, R5, R4 ;  /* 0x000000040504723e */ /* 0x000fe200000000ff */
[C---:B------:R-:W-:Y:S01]  /*8890*/  FMUL R14, R24.reuse, R18 ;  /* 0x00000012180e7220 */ /* 0x040fe20000400000 */
[----:B------:R-:W-:Y:S01]  /*88a0*/  FFMA R3, R27, R34, R3 ;  /* 0x000000221b037223 */ /* 0x000fe20000000003 */
[----:B------:R-:W-:Y:S01]  /*88b0*/  F2FP.F16.F32.PACK_AB R5, R7, R6 ;  /* 0x000000060705723e */ /* 0x000fe200000000ff */
[----:B------:R-:W-:Y:S01]  /*88c0*/  FFMA R15, R27, R35, R15 ;  /* 0x000000231b0f7223 */ /* 0x000fe2000000000f */
[----:B------:R-:W-:Y:S01]  /*88d0*/  FMUL R19, R24, R19 ;  /* 0x0000001318137220 */ /* 0x000fe20000400000 */
[----:B------:R-:W-:Y:S01]  /*88e0*/  F2FP.F16.F32.PACK_AB R6, R9, R8 ;  /* 0x000000080906723e */ /* 0x000fe200000000ff */
[----:B------:R-:W-:Y:S01]  /*88f0*/  FFMA R12, R27, R36, R12 ;  /* 0x000000241b0c7223 */ /* 0x000fe2000000000c */
[----:B------:R-:W-:Y:S01]  /*8900*/  F2FP.F16.F32.PACK_AB R7, R11, R10 ;  /* 0x0000000a0b07723e */ /* 0x000fe200000000ff */
[C---:B------:R-:W-:Y:S01]  /*8910*/  FFMA R13, R27.reuse, R37, R13 ;  /* 0x000000251b0d7223 */ /* 0x040fe2000000000d */
[C---:B------:R-:W-:Y:S01]  /*8920*/  FFMA R14, R27.reuse, R38, R14 ;  /* 0x000000261b0e7223 */ /* 0x040fe2000000000e */
[----:B------:R-:W-:Y:S01]  /*8930*/  FFMA R19, R27, R39, R19 ;  /* 0x000000271b137223 */ /* 0x000fe20000000013 */
[----:B------:R-:W-:Y:S01]  /*8940*/  F2FP.F16.F32.PACK_AB R16, R2, R0 ;  /* 0x000000000210723e */ /* 0x000fe200000000ff */
[----:B------:R1:W-:Y:S01]  /*8950*/  STS.128 [R57+UR43+0x3200], R4 ;  /* 0x0032000439007988 */ /* 0x0003e20008000c2b */
        /* <DEDUP_REMOVED lines=27> */
.L_x_141:
[----:B------:R-:W-:Y:S05]  /*8b10*/  BSYNC.RECONVERGENT B0 ;  /* 0x0000000000007941 */ /* 0x000fea0003800200 */
.L_x_140:
[----:B------:R-:W-:Y:S01]  /*8b20*/  BAR.SYNC.DEFER_BLOCKING 0x1, 0x80 ;  /* 0x0042000000007b1d */ /* 0x000fe20000010000 */
[----:B------:R-:W-:Y:S01]  /*8b30*/  UISETP.NE.AND UP0, UPT, UR52, -0x4, UPT ;  /* 0xfffffffc3400788c */ /* 0x000fe2000bf05270 */
[----:B------:R-:W-:Y:S08]  /*8b40*/  IADD3 R22, PT, PT, R22, 0x1, RZ ;  /* 0x0000000116167810 */ /* 0x000ff00007ffe0ff */
[----:B------:R-:W-:Y:S05]  /*8b50*/  BRA.U !UP0, `(.L_x_142) ;  /* 0x0000000108287547 */ /* 0x000fea000b800000 */
[----:B------:R-:W-:Y:S01]  /*8b60*/  ISETP.NE.AND P0, PT, R62, RZ, PT ;  /* 0x000000ff3e00720c */ /* 0x000fe20003f05270 */
[----:B------:R-:W-:Y:S01]  /*8b70*/  IMAD.U32 R2, RZ, RZ, UR46 ;  /* 0x0000002eff027e24 */ /* 0x000fe2000f8e00ff */
[----:B------:R-:W-:Y:S01]  /*8b80*/  UIADD3 UR4, UPT, UPT, UR46, 0x1, URZ ;  /* 0x000000012e047890 */ /* 0x000fe2000fffe0ff */
[----:B------:R-:W-:Y:S03]  /*8b90*/  IMAD.U32 R0, RZ, RZ, UR47 ;  /* 0x0000002fff007e24 */ /* 0x000fe6000f8e00ff */
[----:B------:R-:W-:Y:S04]  /*8ba0*/  UISETP.NE.AND UP0, UPT, UR4, 0x4, UPT ;  /* 0x000000040400788c */ /* 0x000fe8000bf05270 */
[----:B------:R-:W-:Y:S03]  /*8bb0*/  USEL UR46, UR4, URZ, UP0 ;  /* 0x000000ff042e7287 */ /* 0x000fe60008000000 */
[----:B------:R-:W-:Y:S05]  /*8bc0*/  @P0 LEA R2, R2, UR43, 0x3 ;  /* 0x0000002b02020c11 */ /* 0x000fea000f8e18ff */
[----:B------:R-:W-:Y:S05]  /*8bd0*/  @P0 VIADD R2, R2, 0x50 ;  /* 0x0000005002020836 */ /* 0x000fea0000000000 */
[----:B------:R-:W-:Y:S04]  /*8be0*/  @P0 PRMT R0, R0, 0x654, R2 ;  /* 0x0000065400000816 */ /* 0x000fe80000000002 */
[----:B------:R2:W-:Y:S03]  /*8bf0*/  @P0 SYNCS.ARRIVE.TRANS64.RED.A1T0 RZ, [R0+URZ], RZ ;  /* 0x000000ff00ff09a7 */ /* 0x0005e600081004ff */
.L_x_142:
[----:B------:R-:W-:Y:S01]  /*8c00*/  R2UR UR4, R52 ;  /* 0x00000000340472ca */ /* 0x000fe200000e0000 */
[----:B------:R-:W-:Y:S01]  /*8c10*/  UISETP.NE.AND UP0, UPT, UR62, URZ, UPT ;  /* 0x000000ff3e00728c */ /* 0x000fe2000bf05270 */
[----:B------:R-:W-:Y:S01]  /*8c20*/  ISETP.NE.AND P0, PT, R56, 0x2, PT ;  /* 0x000000023800780c */ /* 0x000fe20003f05270 */
[----:B------:R-:W-:Y:S01]  /*8c30*/  UIADD3 UR20, UPT, UPT, UR38, UR63, URZ ;  /* 0x0000003f26147290 */ /* 0x000fe2000fffe0ff */
[----:B------:R-:W-:Y:S01]  /*8c40*/  ISETP.NE.AND P1, PT, R22, 0x4, PT ;  /* 0x000000041600780c */ /* 0x000fe20003f25270 */
[----:B------:R-:W-:Y:S01]  /*8c50*/  UIADD3 UR52, UPT, UPT, UR52, 0x4, URZ ;  /* 0x0000000434347890 */ /* 0x000fe2000fffe0ff */
[----:B------:R-:W-:Y:S01]  /*8c60*/  SEL R2, RZ, 0x1, P0 ;  /* 0x00000001ff027807 */ /* 0x000fe20000000000 */
[----:B------:R-:W-:Y:S01]  /*8c70*/  UMOV UR36, UR61 ;  /* 0x0000003d00247c82 */ /* 0x000fe20008000000 */
[----:B--2---:R-:W-:Y:S02]  /*8c80*/  SEL R0, RZ, 0x1, P1 ;  /* 0x00000001ff007807 */ /* 0x004fe40000800000 */
[----:B------:R-:W-:Y:S02]  /*8c90*/  LOP3.LUT R58, R58, R2, RZ, 0x3c, !PT ;  /* 0x000000023a3a7212 */ /* 0x000fe400078e3cff */
[----:B------:R-:W-:Y:S01]  /*8ca0*/  LOP3.LUT R59, R59, R0, RZ, 0x3c, !PT ;  /* 0x000000003b3b7212 */ /* 0x000fe200078e3cff */
[----:B------:R-:W-:Y:S01]  /*8cb0*/  UIADD3 UR28, UPT, UPT, UR37, UR4, URZ ;  /* 0x00000004251c7290 */ /* 0x000fe2000fffe0ff */
[----:B------:R-:W-:Y:S02]  /*8cc0*/  SEL R56, R56, RZ, P0 ;  /* 0x000000ff38387207 */ /* 0x000fe40000000000 */
[----:B------:R-:W-:Y:S01]  /*8cd0*/  SEL R22, R22, RZ, P1 ;  /* 0x000000ff16167207 */ /* 0x000fe20000800000 */
[----:B------:R-:W-:Y:S08]  /*8ce0*/  BRA.U UP0, `(.L_x_143) ;  /* 0xffffffcd00787547 */ /* 0x000ff0000b83ffff */
[----:B------:R-:W2:Y:S01]  /*8cf0*/  LDCU.64 UR4, c[0x0][0x888] ;  /* 0x00011100ff0477ac */ /* 0x000ea20008000a00 */
[----:B------:R-:W3:Y:S01]  /*8d00*/  LDCU.64 UR6, c[0x0][0x890] ;  /* 0x00011200ff0677ac */ /* 0x000ee20008000a00 */
[----:B--2---:R-:W-:Y:S02]  /*8d10*/  ISETP.NE.U32.AND P2, PT, RZ, UR4, PT ;  /* 0x00000004ff007c0c */ /* 0x004fe4000bf45070 */
[----:B---3--:R-:W-:Y:S02]  /*8d20*/  ISETP.NE.U32.AND P1, PT, RZ, UR6, PT ;  /* 0x00000006ff007c0c */ /* 0x008fe4000bf25070 */
[----:B------:R-:W-:Y:S02]  /*8d30*/  ISETP.NE.AND.EX P2, PT, RZ, UR5, PT, P2 ;  /* 0x00000005ff007c0c */ /* 0x000fe4000bf45320 */
[----:B------:R-:W-:-:S13]  /*8d40*/  ISETP.NE.AND.EX P0, PT, RZ, UR7, PT, P1 ;  /* 0x00000007ff007c0c */ /* 0x000fda000bf05310 */
[----:B------:R-:W-:Y:S05]  /*8d50*/  @P2 BRA P0, `(.L_x_144) ;  /* 0x00000000003c2947 */ /* 0x000fea0000000000 */
[----:B------:R-:W-:-:S13]  /*8d60*/  ISETP.NE.AND.EX P1, PT, RZ, UR7, PT, P1 ;  /* 0x00000007ff007c0c */ /* 0x000fda000bf25310 */
[----:B------:R-:W-:Y:S05]  /*8d70*/  @P1 BRA `(.L_x_145) ;  /* 0x00000000000c1947 */ /* 0x000fea0003800000 */
[----:B------:R-:W-:-:S13]  /*8d80*/  FSETP.NEU.AND P0, PT, R27, RZ, PT ;  /* 0x000000ff1b00720b */ /* 0x000fda0003f0d000 */
[----:B------:R-:W-:Y:S05]  /*8d90*/  @!P0 EXIT ;  /* 0x000000000000894d */ /* 0x000fea0003800000 */
[----:B------:R-:W-:Y:S05]  /*8da0*/  BRA `(.L_x_144) ;  /* 0x0000000000287947 */ /* 0x000fea0003800000 */
.L_x_145:
[----:B------:R-:W-:Y:S01]  /*8db0*/  ISETP.NE.AND P0, PT, R55, RZ, PT ;  /* 0x000000ff3700720c */ /* 0x000fe20003f05270 */
[----:B------:R-:W-:-:S12]  /*8dc0*/  BSSY.RECONVERGENT B0, `(.L_x_144) ;  /* 0x0000008000007945 */ /* 0x000fd80003800200 */
[----:B------:R-:W-:Y:S05]  /*8dd0*/  @P0 BRA `(.L_x_146) ;  /* 0x0000000000100947 */ /* 0x000fea0003800000 */
[----:B------:R-:W-:-:S04]  /*8de0*/  ISETP.NE.U32.AND P0, PT, RZ, UR4, PT ;  /* 0x00000004ff007c0c */ /* 0x000fc8000bf05070 */
[----:B------:R-:W-:-:S13]  /*8df0*/  ISETP.NE.AND.EX P0, PT, RZ, UR5, PT, P0 ;  /* 0x00000005ff007c0c */ /* 0x000fda000bf05300 */
[----:B------:R-:W-:Y:S05]  /*8e00*/  @!P0 EXIT ;  /* 0x000000000000894d */ /* 0x000fea0003800000 */
[----:B------:R-:W-:Y:S05]  /*8e10*/  BRA `(.L_x_147) ;  /* 0x0000000000087947 */ /* 0x000fea0003800000 */
.L_x_146:
[----:B------:R-:W-:-:S13]  /*8e20*/  FSETP.NEU.AND P0, PT, R27, RZ, PT ;  /* 0x000000ff1b00720b */ /* 0x000fda0003f0d000 */
[----:B------:R-:W-:Y:S05]  /*8e30*/  @!P0 EXIT ;  /* 0x000000000000894d */ /* 0x000fea0003800000 */
.L_x_147:
[----:B------:R-:W-:Y:S05]  /*8e40*/  BSYNC.RECONVERGENT B0 ;  /* 0x0000000000007941 */ /* 0x000fea0003800200 */
.L_x_144:
[----:B------:R-:W-:Y:S01]  /*8e50*/  ULEA UR6, UR46, UR43, 0x3 ;  /* 0x0000002b2e067291 */ /* 0x000fe2000f8e18ff */
[----:B------:R-:W-:-:S04]  /*8e60*/  DEPBAR.LE SB0, 0x0 ;  /* 0x000080000000791a */ /* 0x000fc80000000000 */
[----:B------:R-:W-:-:S04]  /*8e70*/  UIADD3 UR6, UPT, UPT, UR6, 0x50, URZ ;  /* 0x0000005006067890 */ /* 0x000fc8000fffe0ff */
[----:B------:R-:W-:-:S09]  /*8e80*/  UPRMT UR6, UR47, 0x654, UR6 ;  /* 0x000006542f067896 */ /* 0x000fd20008000006 */
[----:B------:R-:W-:Y:S01]  /*8e90*/  SYNCS.ARRIVE.TRANS64.RED.A1T0 RZ, [UR6], RZ ;  /* 0x000000ffffff79a7 */ /* 0x000fe20008100406 */
[----:B------:R-:W-:Y:S05]  /*8ea0*/  EXIT ;  /* 0x000000000000794d */ /* 0x000fea0003800000 */
.L_x_24:
[----:B---3--:R3:W4:Y:S02]  /*8eb0*/  SYNCS.PHASECHK.TRANS64.TRYWAIT P0, [R0+URZ+0xf0], R2 ;  /* 0x0000f002000075a7 */ /* 0x00872400080011ff */
[----:B----4-:R-:W-:Y:S05]  /*8ec0*/  @!P0 NANOSLEEP.SYNCS 0x989680 ;  /* 0x009896800000895d */ /* 0x010fea0003900000 */
[----:B------:R-:W4:Y:S02]  /*8ed0*/  @!P0 SYNCS.PHASECHK.TRANS64 P0, [R0+URZ+0xf0], R2 ;  /* 0x0000f002000085a7 */ /* 0x000f2400080010ff */
[----:B----4-:R-:W-:Y:S05]  /*8ee0*/  @!P0 BRA `(.L_x_24) ;  /* 0xfffffffc00f08947 */ /* 0x010fea000383ffff */
[----:B------:R-:W-:Y:S05]  /*8ef0*/  BRA `(.L_x_148) ;  /* 0xffffff8c00207947 */ /* 0x000fea000383ffff */
.L_x_27:
[----:B--2---:R-:W-:-:S07]  /*8f00*/  MOV R0, UR33 ;  /* 0x0000002100007c02 */ /* 0x004fce0008000f00 */
.L_x_149:
[----:B--2---:R2:W3:Y:S02]  /*8f10*/  SYNCS.PHASECHK.TRANS64.TRYWAIT P0, [R0+URZ+0x18], R3 ;  /* 0x00001803000075a7 */ /* 0x0044e400080011ff */
[----:B---3--:R-:W-:Y:S05]  /*8f20*/  @!P0 NANOSLEEP.SYNCS 0x989680 ;  /* 0x009896800000895d */ /* 0x008fea0003900000 */
[----:B------:R-:W3:Y:S02]  /*8f30*/  @!P0 SYNCS.PHASECHK.TRANS64 P0, [R0+URZ+0x18], R3 ;  /* 0x00001803000085a7 */ /* 0x000ee400080010ff */
[----:B---3--:R-:W-:Y:S05]  /*8f40*/  @!P0 BRA `(.L_x_149) ;  /* 0xfffffffc00f08947 */ /* 0x008fea000383ffff */
[----:B------:R-:W-:Y:S05]  /*8f50*/  BRA `(.L_x_26) ;  /* 0xffffff8c00787947 */ /* 0x000fea000383ffff */
.L_x_34:
[----:B-1----:R-:W-:-:S07]  /*8f60*/  MOV R0, UR17 ;  /* 0x0000001100007c02 */ /* 0x002fce0008000f00 */
.L_x_150:
[----:B-1----:R1:W2:Y:S02]  /*8f70*/  SYNCS.PHASECHK.TRANS64.TRYWAIT P0, [R0+URZ+0x18], R3 ;  /* 0x00001803000075a7 */ /* 0x0022a400080011ff */
[----:B--2---:R-:W-:Y:S05]  /*8f80*/  @!P0 NANOSLEEP.SYNCS 0x989680 ;  /* 0x009896800000895d */ /* 0x004fea0003900000 */
[----:B------:R-:W2:Y:S02]  /*8f90*/  @!P0 SYNCS.PHASECHK.TRANS64 P0, [R0+URZ+0x18], R3 ;  /* 0x00001803000085a7 */ /* 0x000ea400080010ff */
[----:B--2---:R-:W-:Y:S05]  /*8fa0*/  @!P0 BRA `(.L_x_150) ;  /* 0xfffffffc00f08947 */ /* 0x004fea000383ffff */
[----:B------:R-:W-:Y:S05]  /*8fb0*/  BRA `(.L_x_33) ;  /* 0xffffff9000487947 */ /* 0x000fea000383ffff */
.L_x_39:
[----:B-1----:R1:W2:Y:S02]  /*8fc0*/  SYNCS.PHASECHK.TRANS64.TRYWAIT P0, [R3+URZ+0x80], R0 ;  /* 0x00008000030075a7 */ /* 0x0022a400080011ff */
[----:B--2---:R-:W-:Y:S05]  /*8fd0*/  @!P0 NANOSLEEP.SYNCS 0x989680 ;  /* 0x009896800000895d */ /* 0x004fea0003900000 */
[----:B------:R-:W2:Y:S02]  /*8fe0*/  @!P0 SYNCS.PHASECHK.TRANS64 P0, [R3+URZ+0x80], R0 ;  /* 0x00008000030085a7 */ /* 0x000ea400080010ff */
[----:B--2---:R-:W-:Y:S05]  /*8ff0*/  @!P0 BRA `(.L_x_39) ;  /* 0xfffffffc00f08947 */ /* 0x004fea000383ffff */
[----:B------:R-:W-:Y:S05]  /*9000*/  BRA `(.L_x_151) ;  /* 0xffffff9400007947 */ /* 0x000fea000383ffff */
.L_x_43:
[----:B------:R-:W-:-:S07]  /*9010*/  MOV R0, UR4 ;  /* 0x0000000400007c02 */ /* 0x000fce0008000f00 */
.L_x_152:
[----:B-1----:R1:W2:Y:S02]  /*9020*/  SYNCS.PHASECHK.TRANS64.TRYWAIT P0, [R0+URZ], R2 ;  /* 0x00000002000075a7 */ /* 0x0022a400080011ff */
[----:B--2---:R-:W-:Y:S05]  /*9030*/  @!P0 NANOSLEEP.SYNCS 0x989680 ;  /* 0x009896800000895d */ /* 0x004fea0003900000 */
[----:B------:R-:W2:Y:S02]  /*9040*/  @!P0 SYNCS.PHASECHK.TRANS64 P0, [R0+URZ], R2 ;  /* 0x00000002000085a7 */ /* 0x000ea400080010ff */
[----:B--2---:R-:W-:Y:S05]  /*9050*/  @!P0 BRA `(.L_x_152) ;  /* 0xfffffffc00f08947 */ /* 0x004fea000383ffff */
[----:B------:R-:W-:Y:S05]  /*9060*/  BRA `(.L_x_153) ;  /* 0xffffff9800a87947 */ /* 0x000fea000383ffff */
.L_x_44:
[----:B------:R-:W-:-:S07]  /*9070*/  MOV R0, UR5 ;  /* 0x0000000500007c02 */ /* 0x000fce0008000f00 */
.L_x_154:
[----:B-1----:R1:W2:Y:S02]  /*9080*/  SYNCS.PHASECHK.TRANS64.TRYWAIT P0, [R0+URZ], R2 ;  /* 0x00000002000075a7 */ /* 0x0022a400080011ff */
[----:B--2---:R-:W-:Y:S05]  /*9090*/  @!P0 NANOSLEEP.SYNCS 0x989680 ;  /* 0x009896800000895d */ /* 0x004fea0003900000 */
[----:B------:R-:W2:Y:S02]  /*90a0*/  @!P0 SYNCS.PHASECHK.TRANS64 P0, [R0+URZ], R2 ;  /* 0x00000002000085a7 */ /* 0x000ea400080010ff */
[----:B--2---:R-:W-:Y:S05]  /*90b0*/  @!P0 BRA `(.L_x_154) ;  /* 0xfffffffc00f08947 */ /* 0x004fea000383ffff */
[----:B------:R-:W-:Y:S05]  /*90c0*/  BRA `(.L_x_155) ;  /* 0xffffff9800b47947 */ /* 0x000fea000383ffff */
.L_x_47:
[----:B--2---:R2:W3:Y:S02]  /*90d0*/  SYNCS.PHASECHK.TRANS64.TRYWAIT P0, [R2+URZ+0xe0], R4 ;  /* 0x0000e004020075a7 */ /* 0x0044e400080011ff */
[----:B---3--:R-:W-:Y:S05]  /*90e0*/  @!P0 NANOSLEEP.SYNCS 0x989680 ;  /* 0x009896800000895d */ /* 0x008fea0003900000 */
[----:B------:R-:W3:Y:S02]  /*90f0*/  @!P0 SYNCS.PHASECHK.TRANS64 P0, [R2+URZ+0xe0], R4 ;  /* 0x0000e004020085a7 */ /* 0x000ee400080010ff */
[----:B---3--:R-:W-:Y:S05]  /*9100*/  @!P0 BRA `(.L_x_47) ;  /* 0xfffffffc00f08947 */ /* 0x008fea000383ffff */
[----:B------:R-:W-:Y:S05]  /*9110*/  BRA `(.L_x_156) ;  /* 0xffffff9c00107947 */ /* 0x000fea000383ffff */
.L_x_48:
[----:B------:R-:W-:-:S07]  /*9120*/  MOV R2, UR4 ;  /* 0x0000000400027c02 */ /* 0x000fce0008000f00 */
.L_x_157:
[----:B--2---:R2:W3:Y:S02]  /*9130*/  SYNCS.PHASECHK.TRANS64.TRYWAIT P0, [R2+URZ+0x90], R5 ;  /* 0x00009005020075a7 */ /* 0x0044e400080011ff */
[----:B---3--:R-:W-:Y:S05]  /*9140*/  @!P0 NANOSLEEP.SYNCS 0x989680 ;  /* 0x009896800000895d */ /* 0x008fea0003900000 */
[----:B------:R-:W3:Y:S02]  /*9150*/  @!P0 SYNCS.PHASECHK.TRANS64 P0, [R2+URZ+0x90], R5 ;  /* 0x00009005020085a7 */ /* 0x000ee400080010ff */
[----:B---3--:R-:W-:Y:S05]  /*9160*/  @!P0 BRA `(.L_x_157) ;  /* 0xfffffffc00f08947 */ /* 0x008fea000383ffff */
[----:B------:R-:W-:Y:S05]  /*9170*/  BRA `(.L_x_158) ;  /* 0xffffff9c00207947 */ /* 0x000fea000383ffff */
.L_x_49:
[----:B--2---:R2:W3:Y:S02]  /*9180*/  SYNCS.PHASECHK.TRANS64.TRYWAIT P1, [R2+URZ+0x80], R4 ;  /* 0x00008004020075a7 */ /* 0x0044e400080211ff */
[----:B---3--:R-:W-:Y:S05]  /*9190*/  @!P1 NANOSLEEP.SYNCS 0x989680 ;  /* 0x009896800000995d */ /* 0x008fea0003900000 */
[----:B------:R-:W3:Y:S02]  /*91a0*/  @!P1 SYNCS.PHASECHK.TRANS64 P1, [R2+URZ+0x80], R4 ;  /* 0x00008004020095a7 */ /* 0x000ee400080210ff */
[----:B---3--:R-:W-:Y:S05]  /*91b0*/  @!P1 BRA `(.L_x_49) ;  /* 0xfffffffc00f09947 */ /* 0x008fea000383ffff */
[----:B------:R-:W-:Y:S05]  /*91c0*/  BRA `(.L_x_159) ;  /* 0xffffff9c00507947 */ /* 0x000fea000383ffff */
.L_x_52:
[----:B------:R-:W-:-:S07]  /*91d0*/  MOV R0, UR4 ;  /* 0x0000000400007c02 */ /* 0x000fce0008000f00 */
.L_x_160:
[----:B--2---:R2:W3:Y:S02]  /*91e0*/  SYNCS.PHASECHK.TRANS64.TRYWAIT P0, [R0+URZ+0x90], R2 ;  /* 0x00009002000075a7 */ /* 0x0044e400080011ff */
[----:B---3--:R-:W-:Y:S05]  /*91f0*/  @!P0 NANOSLEEP.SYNCS 0x989680 ;  /* 0x009896800000895d */ /* 0x008fea0003900000 */
[----:B------:R-:W3:Y:S02]  /*9200*/  @!P0 SYNCS.PHASECHK.TRANS64 P0, [R0+URZ+0x90], R2 ;  /* 0x00009002000085a7 */ /* 0x000ee400080010ff */
[----:B---3--:R-:W-:Y:S05]  /*9210*/  @!P0 BRA `(.L_x_160) ;  /* 0xfffffffc00f08947 */ /* 0x008fea000383ffff */
[----:B------:R-:W-:Y:S05]  /*9220*/  BRA `(.L_x_51) ;  /* 0xffffff9c00a47947 */ /* 0x000fea000383ffff */
.L_x_61:
[----:B--2---:R-:W-:-:S04]  /*9230*/  MOV R5, UR5 ;  /* 0x0000000500057c02 */ /* 0x004fc80008000f00 */
[----:B------:R2:W3:Y:S03]  /*9240*/  SYNCS.PHASECHK.TRANS64.TRYWAIT P0, [R5+URZ+0x8], R6 ;  /* 0x00000806050075a7 */ /* 0x0004e600080011ff */
[----:B---3--:R-:W-:Y:S05]  /*9250*/  @!P0 NANOSLEEP.SYNCS 0x989680 ;  /* 0x009896800000895d */ /* 0x008fea0003900000 */
[----:B------:R-:W3:Y:S02]  /*9260*/  @!P0 SYNCS.PHASECHK.TRANS64 P0, [R5+URZ+0x8], R6 ;  /* 0x00000806050085a7 */ /* 0x000ee400080010ff */
[----:B---3--:R-:W-:Y:S05]  /*9270*/  @!P0 BRA `(.L_x_61) ;  /* 0xfffffffc00ec8947 */ /* 0x008fea000383ffff */
[----:B------:R-:W-:Y:S05]  /*9280*/  BRA `(.L_x_60) ;  /* 0xffffffa000587947 */ /* 0x000fea000383ffff */
.L_x_63:
[----:B------:R-:W-:Y:S01]  /*9290*/  BSSY B0, `(.L_x_161) ;  /* 0x0000006000007945 */ /* 0x000fe20003800000 */
[----:B------:R-:W-:-:S07]  /*92a0*/  MOV R15, 0xffffffff ;  /* 0xffffffff000f7802 */ /* 0x000fce0000000f00 */
[----:B-12--5:R-:W-:Y:S05]  /*92b0*/  WARPSYNC.COLLECTIVE R15, `(.L_x_162) ;  /* 0x000000000f0c7348 */ /* 0x026fea0003c00000 */
[----:B------:R-:W-:Y:S02]  /*92c0*/  ELECT P6, UR79, PT ;  /* 0x00000000004f782f */ /* 0x000fe400038c0000 */
[----:B------:R-:W-:Y:S01]  /*92d0*/  MOV R14, UR79 ;  /* 0x0000004f000e7c02 */ /* 0x000fe20008000f00 */
[----:B-12--5:R-:W-:Y:S10]  /*92e0*/  ENDCOLLECTIVE ;  /* 0x000000000000791b */ /* 0x026ff40003800000 */
.L_x_162:
[----:B------:R-:W-:Y:S05]  /*92f0*/  BSYNC B0 ;  /* 0x0000000000007941 */ /* 0x000fea0003800000 */
.L_x_161:
[----:B------:R-:W-:Y:S05]  /*9300*/  BRA `(.L_x_163) ;  /* 0xffffffa000887947 */ /* 0x000fea000383ffff */
.L_x_65:
[----:B--2---:R-:W-:-:S04]  /*9310*/  MOV R0, UR5 ;  /* 0x0000000500007c02 */ /* 0x004fc80008000f00 */
[----:B------:R2:W3:Y:S03]  /*9320*/  SYNCS.PHASECHK.TRANS64.TRYWAIT P0, [R0+URZ+0x8], R4 ;  /* 0x00000804000075a7 */ /* 0x0004e600080011ff */
[----:B---3--:R-:W-:Y:S05]  /*9330*/  @!P0 NANOSLEEP.SYNCS 0x989680 ;  /* 0x009896800000895d */ /* 0x008fea0003900000 */
[----:B------:R-:W3:Y:S02]  /*9340*/  @!P0 SYNCS.PHASECHK.TRANS64 P0, [R0+URZ+0x8], R4 ;  /* 0x00000804000085a7 */ /* 0x000ee400080010ff */
[----:B---3--:R-:W-:Y:S05]  /*9350*/  @!P0 BRA `(.L_x_65) ;  /* 0xfffffffc00ec8947 */ /* 0x008fea000383ffff */
[----:B------:R-:W-:Y:S05]  /*9360*/  BRA `(.L_x_64) ;  /* 0xffffffa0008c7947 */ /* 0x000fea000383ffff */
.L_x_66:
[----:B-1----:R1:W2:Y:S02]  /*9370*/  SYNCS.PHASECHK.TRANS64.TRYWAIT P0, [R0+URZ+0x80], R4 ;  /* 0x00008004000075a7 */ /* 0x0022a400080011ff */
[----:B--2---:R-:W-:Y:S05]  /*9380*/  @!P0 NANOSLEEP.SYNCS 0x989680 ;  /* 0x009896800000895d */ /* 0x004fea0003900000 */
[----:B------:R-:W2:Y:S02]  /*9390*/  @!P0 SYNCS.PHASECHK.TRANS64 P0, [R0+URZ+0x80], R4 ;  /* 0x00008004000085a7 */ /* 0x000ea400080010ff */
[----:B--2---:R-:W-:Y:S05]  /*93a0*/  @!P0 BRA `(.L_x_66) ;  /* 0xfffffffc00f08947 */ /* 0x004fea000383ffff */
[----:B------:R-:W-:Y:S05]  /*93b0*/  BRA `(.L_x_164) ;  /* 0xffffffa400787947 */ /* 0x000fea000383ffff */
.L_x_68:
[----:B------:R-:W-:-:S07]  /*93c0*/  MOV R0, UR31 ;  /* 0x0000001f00007c02 */ /* 0x000fce0008000f00 */
.L_x_165:
[----:B-1----:R1:W2:Y:S02]  /*93d0*/  SYNCS.PHASECHK.TRANS64.TRYWAIT P0, [R0+URZ+0xc0], R4 ;  /* 0x0000c004000075a7 */ /* 0x0022a400080011ff */
[----:B--2---:R-:W-:Y:S05]  /*93e0*/  @!P0 NANOSLEEP.SYNCS 0x989680 ;  /* 0x009896800000895d */ /* 0x004fea0003900000 */
[----:B------:R-:W2:Y:S02]  /*93f0*/  @!P0 SYNCS.PHASECHK.TRANS64 P0, [R0+URZ+0xc0], R4 ;  /* 0x0000c004000085a7 */ /* 0x000ea400080010ff */
[----:B--2---:R-:W-:Y:S05]  /*9400*/  @!P0 BRA `(.L_x_165) ;  /* 0xfffffffc00f08947 */ /* 0x004fea000383ffff */
[----:B------:R-:W-:Y:S05]  /*9410*/  BRA `(.L_x_166) ;  /* 0xffffffa400c47947 */ /* 0x000fea000383ffff */
.L_x_71:
[----:B------:R-:W-:Y:S07]  /*9420*/  MOV R0, UR5 ;  /* 0x0000000500007c02 */ /* 0x000fee0008000f00 */
.L_x_167:
[----:B-1----:R1:W2:Y:S02]  /*9430*/  SYNCS.PHASECHK.TRANS64.TRYWAIT P0, [R0+URZ], R4 ;  /* 0x00000004000075a7 */ /* 0x0022a400080011ff */
[----:B--2---:R-:W-:Y:S05]  /*9440*/  @!P0 NANOSLEEP.SYNCS 0x989680 ;  /* 0x009896800000895d */ /* 0x004fea0003900000 */
[----:B------:R-:W2:Y:S02]  /*9450*/  @!P0 SYNCS.PHASECHK.TRANS64 P0, [R0+URZ], R4 ;  /* 0x00000004000085a7 */ /* 0x000ea400080010ff */
[----:B--2---:R-:W-:Y:S05]  /*9460*/  @!P0 BRA `(.L_x_167) ;  /* 0xfffffffc00f08947 */ /* 0x004fea000383ffff */
[----:B------:R-:W-:Y:S05]  /*9470*/  BRA `(.L_x_70) ;  /* 0xffffffa400d87947 */ /* 0x000fea000383ffff */
.L_x_75:
[----:B-1----:R-:W-:-:S07]  /*9480*/  MOV R0, UR4 ;  /* 0x0000000400007c02 */ /* 0x002fce0008000f00 */
.L_x_168:
[----:B-1----:R1:W2:Y:S02]  /*9490*/  SYNCS.PHASECHK.TRANS64.TRYWAIT P0, [R0+URZ], R2 ;  /* 0x00000002000075a7 */ /* 0x0022a400080011ff */
[----:B--2---:R-:W-:Y:S05]  /*94a0*/  @!P0 NANOSLEEP.SYNCS 0x989680 ;  /* 0x009896800000895d */ /* 0x004fea0003900000 */
[----:B------:R-:W2:Y:S02]  /*94b0*/  @!P0 SYNCS.PHASECHK.TRANS64 P0, [R0+URZ], R2 ;  /* 0x00000002000085a7 */ /* 0x000ea400080010ff */
[----:B--2---:R-:W-:Y:S05]  /*94c0*/  @!P0 BRA `(.L_x_168) ;  /* 0xfffffffc00f08947 */ /* 0x004fea000383ffff */
[----:B------:R-:W-:Y:S05]  /*94d0*/  BRA `(.L_x_169) ;  /* 0xffffffa800cc7947 */ /* 0x000fea000383ffff */
.L_x_76:
[----:B------:R-:W-:-:S07]  /*94e0*/  MOV R0, UR5 ;  /* 0x0000000500007c02 */ /* 0x000fce0008000f00 */
.L_x_170:
[----:B-1----:R1:W2:Y:S02]  /*94f0*/  SYNCS.PHASECHK.TRANS64.TRYWAIT P0, [R0+URZ], R3 ;  /* 0x00000003000075a7 */ /* 0x0022a400080011ff */
[----:B--2---:R-:W-:Y:S05]  /*9500*/  @!P0 NANOSLEEP.SYNCS 0x989680 ;  /* 0x009896800000895d */ /* 0x004fea0003900000 */
[----:B------:R-:W2:Y:S02]  /*9510*/  @!P0 SYNCS.PHASECHK.TRANS64 P0, [R0+URZ], R3 ;  /* 0x00000003000085a7 */ /* 0x000ea400080010ff */
[----:B--2---:R-:W-:Y:S05]  /*9520*/  @!P0 BRA `(.L_x_170) ;  /* 0xfffffffc00f08947 */ /* 0x004fea000383ffff */
[----:B------:R-:W-:Y:S05]  /*9530*/  BRA `(.L_x_171) ;  /* 0xffffffa800d87947 */ /* 0x000fea000383ffff */
.L_x_77:
[----:B------:R-:W-:-:S07]  /*9540*/  MOV R0, UR5 ;  /* 0x0000000500007c02 */ /* 0x000fce0008000f00 */
.L_x_172:
[----:B-1----:R1:W2:Y:S02]  /*9550*/  SYNCS.PHASECHK.TRANS64.TRYWAIT P0, [R0+URZ], R3 ;  /* 0x00000003000075a7 */ /* 0x0022a400080011ff */
[----:B--2---:R-:W-:Y:S05]  /*9560*/  @!P0 NANOSLEEP.SYNCS 0x989680 ;  /* 0x009896800000895d */ /* 0x004fea0003900000 */
[----:B------:R-:W2:Y:S02]  /*9570*/  @!P0 SYNCS.PHASECHK.TRANS64 P0, [R0+URZ], R3 ;  /* 0x00000003000085a7 */ /* 0x000ea400080010ff */
[----:B--2---:R-:W-:Y:S05]  /*9580*/  @!P0 BRA `(.L_x_172) ;  /* 0xfffffffc00f08947 */ /* 0x004fea000383ffff */
[----:B------:R-:W-:Y:S05]  /*9590*/  BRA `(.L_x_173) ;  /* 0xffffffa800e47947 */ /* 0x000fea000383ffff */
.L_x_80:
[----:B------:R-:W-:-:S07]  /*95a0*/  MOV R0, UR26 ;  /* 0x0000001a00007c02 */ /* 0x000fce0008000f00 */
.L_x_174:
[----:B-1----:R1:W2:Y:S02]  /*95b0*/  SYNCS.PHASECHK.TRANS64.TRYWAIT P1, [R0+URZ+0x100], R2 ;  /* 0x00010002000075a7 */ /* 0x0022a400080211ff */
[----:B--2---:R-:W-:Y:S05]  /*95c0*/  @!P1 NANOSLEEP.SYNCS 0x989680 ;  /* 0x009896800000995d */ /* 0x004fea0003900000 */
[----:B------:R-:W2:Y:S02]  /*95d0*/  @!P1 SYNCS.PHASECHK.TRANS64 P1, [R0+URZ+0x100], R2 ;  /* 0x00010002000095a7 */ /* 0x000ea400080210ff */
[----:B--2---:R-:W-:Y:S05]  /*95e0*/  @!P1 BRA `(.L_x_174) ;  /* 0xfffffffc00f09947 */ /* 0x004fea000383ffff */
[----:B------:R-:W-:Y:S05]  /*95f0*/  BRA `(.L_x_175) ;  /* 0xffffffac00307947 */ /* 0x000fea000383ffff */
.L_x_85:
[----:B---3--:R3:W4:Y:S02]  /*9600*/  SYNCS.PHASECHK.TRANS64.TRYWAIT P0, [R12+URZ+0x80], R0 ;  /* 0x000080000c0075a7 */ /* 0x00872400080011ff */
[----:B----4-:R-:W-:Y:S05]  /*9610*/  @!P0 NANOSLEEP.SYNCS 0x989680 ;  /* 0x009896800000895d */ /* 0x010fea0003900000 */
[----:B------:R-:W4:Y:S02]  /*9620*/  @!P0 SYNCS.PHASECHK.TRANS64 P0, [R12+URZ+0x80], R0 ;  /* 0x000080000c0085a7 */ /* 0x000f2400080010ff */
[----:B----4-:R-:W-:Y:S05]  /*9630*/  @!P0 BRA `(.L_x_85) ;  /* 0xfffffffc00f08947 */ /* 0x010fea000383ffff */
[----:B------:R-:W-:Y:S05]  /*9640*/  BRA `(.L_x_176) ;  /* 0xffffffb000587947 */ /* 0x000fea000383ffff */
.L_x_88:
[----:B-1----:R-:W-:Y:S07]  /*9650*/  MOV R0, UR21 ;  /* 0x0000001500007c02 */ /* 0x002fee0008000f00 */
.L_x_177:
[----:B-1----:R1:W3:Y:S02]  /*9660*/  SYNCS.PHASECHK.TRANS64.TRYWAIT P2, [R0+URZ+0x78], R6 ;  /* 0x00007806000075a7 */ /* 0x0022e400080411ff */
[----:B---3--:R-:W-:Y:S05]  /*9670*/  @!P2 NANOSLEEP.SYNCS 0x989680 ;  /* 0x009896800000a95d */ /* 0x008fea0003900000 */
[----:B------:R-:W3:Y:S02]  /*9680*/  @!P2 SYNCS.PHASECHK.TRANS64 P2, [R0+URZ+0x78], R6 ;  /* 0x000078060000a5a7 */ /* 0x000ee400080410ff */
[----:B---3--:R-:W-:Y:S05]  /*9690*/  @!P2 BRA `(.L_x_177) ;  /* 0xfffffffc00f0a947 */ /* 0x008fea000383ffff */
[----:B------:R-:W-:Y:S05]  /*96a0*/  BRA `(.L_x_87) ;  /* 0xffffffb400c07947 */ /* 0x000fea000383ffff */
.L_x_91:
[----:B------:R-:W-:Y:S07]  /*96b0*/  MOV R0, UR21 ;  /* 0x0000001500007c02 */ /* 0x000fee0008000f00 */
.L_x_178:
[----:B-1----:R1:W3:Y:S02]  /*96c0*/  SYNCS.PHASECHK.TRANS64.TRYWAIT P0, [R0+URZ+0x50], R9 ;  /* 0x00005009000075a7 */ /* 0x0022e400080011ff */
[----:B---3--:R-:W-:Y:S05]  /*96d0*/  @!P0 NANOSLEEP.SYNCS 0x989680 ;  /* 0x009896800000895d */ /* 0x008fea0003900000 */
[----:B------:R-:W3:Y:S02]  /*96e0*/  @!P0 SYNCS.PHASECHK.TRANS64 P0, [R0+URZ+0x50], R9 ;  /* 0x00005009000085a7 */ /* 0x000ee400080010ff */
[----:B---3--:R-:W-:Y:S05]  /*96f0*/  @!P0 BRA `(.L_x_178) ;  /* 0xfffffffc00f08947 */ /* 0x008fea000383ffff */
[----:B------:R-:W-:Y:S05]  /*9700*/  BRA `(.L_x_179) ;  /* 0xffffffb8001c7947 */ /* 0x000fea000383ffff */
.L_x_92:
[----:B------:R-:W-:Y:S07]  /*9710*/  MOV R0, UR21 ;  /* 0x0000001500007c02 */ /* 0x000fee0008000f00 */
.L_x_180:
[----:B-1----:R1:W3:Y:S02]  /*9720*/  SYNCS.PHASECHK.TRANS64.TRYWAIT P0, [R0+URZ+0x58], R9 ;  /* 0x00005809000075a7 */ /* 0x0022e400080011ff */
[----:B---3--:R-:W-:Y:S05]  /*9730*/  @!P0 NANOSLEEP.SYNCS 0x989680 ;  /* 0x009896800000895d */ /* 0x008fea0003900000 */
[----:B------:R-:W3:Y:S02]  /*9740*/  @!P0 SYNCS.PHASECHK.TRANS64 P0, [R0+URZ+0x58], R9 ;  /* 0x00005809000085a7 */ /* 0x000ee400080010ff */
[----:B---3--:R-:W-:Y:S05]  /*9750*/  @!P0 BRA `(.L_x_180) ;  /* 0xfffffffc00f08947 */ /* 0x008fea000383ffff */
[----:B------:R-:W-:Y:S05]  /*9760*/  BRA `(.L_x_181) ;  /* 0xffffffb800787947 */ /* 0x000fea000383ffff */
.L_x_93:
[----:B------:R-:W-:Y:S07]  /*9770*/  MOV R0, UR21 ;  /* 0x0000001500007c02 */ /* 0x000fee0008000f00 */
.L_x_182:
[----:B-1----:R1:W3:Y:S02]  /*9780*/  SYNCS.PHASECHK.TRANS64.TRYWAIT P0, [R0+URZ+0x60], R9 ;  /* 0x00006009000075a7 */ /* 0x0022e400080011ff */
[----:B---3--:R-:W-:Y:S05]  /*9790*/  @!P0 NANOSLEEP.SYNCS 0x989680 ;  /* 0x009896800000895d */ /* 0x008fea0003900000 */
[----:B------:R-:W3:Y:S02]  /*97a0*/  @!P0 SYNCS.PHASECHK.TRANS64 P0, [R0+URZ+0x60], R9 ;  /* 0x00006009000085a7 */ /* 0x000ee400080010ff */
[----:B---3--:R-:W-:Y:S05]  /*97b0*/  @!P0 BRA `(.L_x_182) ;  /* 0xfffffffc00f08947 */ /* 0x008fea000383ffff */
[----:B------:R-:W-:Y:S05]  /*97c0*/  BRA `(.L_x_183) ;  /* 0xffffffb800d47947 */ /* 0x000fea000383ffff */
.L_x_94:
[----:B------:R-:W-:Y:S07]  /*97d0*/  MOV R0, UR21 ;  /* 0x0000001500007c02 */ /* 0x000fee0008000f00 */
.L_x_184:
[----:B-1----:R1:W3:Y:S02]  /*97e0*/  SYNCS.PHASECHK.TRANS64.TRYWAIT P0, [R0+URZ+0x68], R9 ;  /* 0x00006809000075a7 */ /* 0x0022e400080011ff */
[----:B---3--:R-:W-:Y:S05]  /*97f0*/  @!P0 NANOSLEEP.SYNCS 0x989680 ;  /* 0x009896800000895d */ /* 0x008fea0003900000 */
[----:B------:R-:W3:Y:S02]  /*9800*/  @!P0 SYNCS.PHASECHK.TRANS64 P0, [R0+URZ+0x68], R9 ;  /* 0x00006809000085a7 */ /* 0x000ee400080010ff */
[----:B---3--:R-:W-:Y:S05]  /*9810*/  @!P0 BRA `(.L_x_184) ;  /* 0xfffffffc00f08947 */ /* 0x008fea000383ffff */
[----:B------:R-:W-:Y:S05]  /*9820*/  BRA `(.L_x_185) ;  /* 0xffffffbc00307947 */ /* 0x000fea000383ffff */
.L_x_96:
[----:B------:R-:W-:-:S07]  /*9830*/  MOV R0, UR21 ;  /* 0x0000001500007c02 */ /* 0x000fce0008000f00 */
.L_x_186:
[----:B-1----:R1:W4:Y:S02]  /*9840*/  SYNCS.PHASECHK.TRANS64.TRYWAIT P0, [R0+URZ+0x50], R2 ;  /* 0x00005002000075a7 */ /* 0x00232400080011ff */
[----:B----4-:R-:W-:Y:S05]  /*9850*/  @!P0 NANOSLEEP.SYNCS 0x989680 ;  /* 0x009896800000895d */ /* 0x010fea0003900000 */
[----:B------:R-:W4:Y:S02]  /*9860*/  @!P0 SYNCS.PHASECHK.TRANS64 P0, [R0+URZ+0x50], R2 ;  /* 0x00005002000085a7 */ /* 0x000f2400080010ff */
[----:B----4-:R-:W-:Y:S05]  /*9870*/  @!P0 BRA `(.L_x_186) ;  /* 0xfffffffc00f08947 */ /* 0x010fea000383ffff */
[----:B------:R-:W-:Y:S05]  /*9880*/  BRA `(.L_x_187) ;  /* 0xffffffbc00bc7947 */ /* 0x000fea000383ffff */
.L_x_97:
[----:B-1----:R-:W-:-:S07]  /*9890*/  MOV R0, UR21 ;  /* 0x0000001500007c02 */ /* 0x002fce0008000f00 */
.L_x_188:
[----:B-1----:R1:W4:Y:S02]  /*98a0*/  SYNCS.PHASECHK.TRANS64.TRYWAIT P0, [R0+URZ+0x58], R2 ;  /* 0x00005802000075a7 */ /* 0x00232400080011ff */
[----:B----4-:R-:W-:Y:S05]  /*98b0*/  @!P0 NANOSLEEP.SYNCS 0x989680 ;  /* 0x009896800000895d */ /* 0x010fea0003900000 */
[----:B------:R-:W4:Y:S02]  /*98c0*/  @!P0 SYNCS.PHASECHK.TRANS64 P0, [R0+URZ+0x58], R2 ;  /* 0x00005802000085a7 */ /* 0x000f2400080010ff */
[----:B----4-:R-:W-:Y:S05]  /*98d0*/  @!P0 BRA `(.L_x_188) ;  /* 0xfffffffc00f08947 */ /* 0x010fea000383ffff */
[----:B------:R-:W-:Y:S05]  /*98e0*/  BRA `(.L_x_189) ;  /* 0xffffffbc00ac7947 */ /* 0x000fea000383ffff */
.L_x_98:
[----:B-1----:R-:W-:-:S07]  /*98f0*/  MOV R0, UR21 ;  /* 0x0000001500007c02 */ /* 0x002fce0008000f00 */
.L_x_190:
[----:B-1----:R1:W4:Y:S02]  /*9900*/  SYNCS.PHASECHK.TRANS64.TRYWAIT P0, [R0+URZ+0x60], R2 ;  /* 0x00006002000075a7 */ /* 0x00232400080011ff */
[----:B----4-:R-:W-:Y:S05]  /*9910*/  @!P0 NANOSLEEP.SYNCS 0x989680 ;  /* 0x009896800000895d */ /* 0x010fea0003900000 */
[----:B------:R-:W4:Y:S02]  /*9920*/  @!P0 SYNCS.PHASECHK.TRANS64 P0, [R0+URZ+0x60], R2 ;  /* 0x00006002000085a7 */ /* 0x000f2400080010ff */
[----:B----4-:R-:W-:Y:S05]  /*9930*/  @!P0 BRA `(.L_x_190) ;  /* 0xfffffffc00f08947 */ /* 0x010fea000383ffff */
[----:B------:R-:W-:Y:S05]  /*9940*/  BRA `(.L_x_191) ;  /* 0xffffffbc009c7947 */ /* 0x000fea000383ffff */
.L_x_100:
[----:B--2---:R2:W3:Y:S02]  /*9950*/  SYNCS.PHASECHK.TRANS64.TRYWAIT P0, [R3+URZ+0x80], R0 ;  /* 0x00008000030075a7 */ /* 0x0044e400080011ff */
[----:B---3--:R-:W-:Y:S05]  /*9960*/  @!P0 NANOSLEEP.SYNCS 0x989680 ;  /* 0x009896800000895d */ /* 0x008fea0003900000 */
[----:B------:R-:W3:Y:S02]  /*9970*/  @!P0 SYNCS.PHASECHK.TRANS64 P0, [R3+URZ+0x80], R0 ;  /* 0x00008000030085a7 */ /* 0x000ee400080010ff */
[----:B---3--:R-:W-:Y:S05]  /*9980*/  @!P0 BRA `(.L_x_100) ;  /* 0xfffffffc00f08947 */ /* 0x008fea000383ffff */
[----:B------:R-:W-:Y:S05]  /*9990*/  BRA `(.L_x_192) ;  /* 0xffffffc000607947 */ /* 0x000fea000383ffff */
.L_x_111:
[----:B-1----:R-:W-:Y:S04]  /*99a0*/  MOV R2, UR43 ;  /* 0x0000002b00027c02 */ /* 0x002fe80008000f00 */
[----:B------:R1:W2:Y:S03]  /*99b0*/  SYNCS.PHASECHK.TRANS64.TRYWAIT P0, [R2+URZ+0x30], R3 ;  /* 0x00003003020075a7 */ /* 0x0002a600080011ff */
[----:B--2---:R-:W-:Y:S05]  /*99c0*/  @!P0 NANOSLEEP.SYNCS 0x989680 ;  /* 0x009896800000895d */ /* 0x004fea0003900000 */
[----:B------:R-:W2:Y:S02]  /*99d0*/  @!P0 SYNCS.PHASECHK.TRANS64 P0, [R2+URZ+0x30], R3 ;  /* 0x00003003020085a7 */ /* 0x000ea400080010ff */
[----:B--2---:R-:W-:Y:S05]  /*99e0*/  @!P0 BRA `(.L_x_111) ;  /* 0xfffffffc00ec8947 */ /* 0x004fea000383ffff */
[----:B------:R-:W-:Y:S05]  /*99f0*/  BRA `(.L_x_110) ;  /* 0xffffffcc00b07947 */ /* 0x000fea000383ffff */
.L_x_113:
[----:B-1----:R1:W3:Y:S02]  /*9a00*/  SYNCS.PHASECHK.TRANS64.TRYWAIT P1, [R54+URZ+0xa0], R0 ;  /* 0x0000a000360075a7 */ /* 0x0022e400080211ff */
[----:B---3--:R-:W-:Y:S05]  /*9a10*/  @!P1 NANOSLEEP.SYNCS 0x989680 ;  /* 0x009896800000995d */ /* 0x008fea0003900000 */
[----:B------:R-:W3:Y:S02]  /*9a20*/  @!P1 SYNCS.PHASECHK.TRANS64 P1, [R54+URZ+0xa0], R0 ;  /* 0x0000a000360095a7 */ /* 0x000ee400080210ff */
[----:B---3--:R-:W-:Y:S05]  /*9a30*/  @!P1 BRA `(.L_x_113) ;  /* 0xfffffffc00f09947 */ /* 0x008fea000383ffff */
[----:B------:R-:W-:Y:S05]  /*9a40*/  BRA `(.L_x_112) ;  /* 0xffffffcc00d07947 */ /* 0x000fea000383ffff */
.L_x_122:
[----:B--2---:R2:W3:Y:S02]  /*9a50*/  SYNCS.PHASECHK.TRANS64.TRYWAIT P0, [R2+URZ+0x30], R0 ;  /* 0x00003000020075a7 */ /* 0x0044e400080011ff */
[----:B---3--:R-:W-:Y:S05]  /*9a60*/  @!P0 NANOSLEEP.SYNCS 0x989680 ;  /* 0x009896800000895d */ /* 0x008fea0003900000 */
[----:B------:R-:W3:Y:S02]  /*9a70*/  @!P0 SYNCS.PHASECHK.TRANS64 P0, [R2+URZ+0x30], R0 ;  /* 0x00003000020085a7 */ /* 0x000ee400080010ff */
[----:B---3--:R-:W-:Y:S05]  /*9a80*/  @!P0 BRA `(.L_x_122) ;  /* 0xfffffffc00f08947 */ /* 0x008fea000383ffff */
[----:B------:R-:W-:Y:S05]  /*9a90*/  BRA `(.L_x_121) ;  /* 0xffffffd400e07947 */ /* 0x000fea000383ffff */
.L_x_130:
[----:B--2---:R2:W3:Y:S02]  /*9aa0*/  SYNCS.PHASECHK.TRANS64.TRYWAIT P0, [R2+URZ+0x30], R4 ;  /* 0x00003004020075a7 */ /* 0x0044e400080011ff */
[----:B---3--:R-:W-:Y:S05]  /*9ab0*/  @!P0 NANOSLEEP.SYNCS 0x989680 ;  /* 0x009896800000895d */ /* 0x008fea0003900000 */
[----:B------:R-:W3:Y:S02]  /*9ac0*/  @!P0 SYNCS.PHASECHK.TRANS64 P0, [R2+URZ+0x30], R4 ;  /* 0x00003004020085a7 */ /* 0x000ee400080010ff */
[----:B---3--:R-:W-:Y:S05]  /*9ad0*/  @!P0 BRA `(.L_x_130) ;  /* 0xfffffffc00f08947 */ /* 0x008fea000383ffff */
[----:B------:R-:W-:Y:S05]  /*9ae0*/  BRA `(.L_x_129) ;  /* 0xffffffe000007947 */ /* 0x000fea000383ffff */
.L_x_138:
[----:B--2---:R2:W3:Y:S02]  /*9af0*/  SYNCS.PHASECHK.TRANS64.TRYWAIT P0, [R3+URZ+0x30], R0 ;  /* 0x00003000030075a7 */ /* 0x0044e400080011ff */
[----:B---3--:R-:W-:Y:S05]  /*9b00*/  @!P0 NANOSLEEP.SYNCS 0x989680 ;  /* 0x009896800000895d */ /* 0x008fea0003900000 */
[----:B------:R-:W3:Y:S02]  /*9b10*/  @!P0 SYNCS.PHASECHK.TRANS64 P0, [R3+URZ+0x30], R0 ;  /* 0x00003000030085a7 */ /* 0x000ee400080010ff */
[----:B---3--:R-:W-:Y:S05]  /*9b20*/  @!P0 BRA `(.L_x_138) ;  /* 0xfffffffc00f08947 */ /* 0x008fea000383ffff */
[----:B------:R-:W-:Y:S05]  /*9b30*/  BRA `(.L_x_137) ;  /* 0xffffffe800207947 */ /* 0x000fea000383ffff */
        .weak           $__internal_0_$__cuda_sm10x_tcgen05_guardrail_trap_col_being_dealloced_not_returned_by_alloc
        .type           $__internal_0_$__cuda_sm10x_tcgen05_guardrail_trap_col_being_dealloced_not_returned_by_alloc,@function
        .size           $__internal_0_$__cuda_sm10x_tcgen05_guardrail_trap_col_being_dealloced_not_returned_by_alloc,($__internal_1_$__cuda_sm10x_tcgen05_guardrail_trap_phase_invalid_during_alloc - $__internal_0_$__cuda_sm10x_tcgen05_guardrail_trap_col_being_dealloced_not_returned_by_alloc)
$__internal_0_$__cuda_sm10x_tcgen05_guardrail_trap_col_being_dealloced_not_returned_by_alloc:
[----:B------:R-:W-:Y:S05]  /*9b40*/  BPT.TRAP 0x1 ;  /* 0x000000040000795c */ /* 0x000fea0000300000 */
[----:B------:R-:W-:-:S04]  /*9b50*/  HFMA2 R3, -RZ, RZ, 0, 0 ;  /* 0x00000000ff037431 */ /* 0x000fc800000001ff */
[----:B------:R-:W-:Y:S05]  /*9b60*/  RET.REL.NODEC R2 `(_ZN7cutlass13device_kernelINS_4gemm6kernel13GemmUniversalIN4cute5tupleIJiiiiEEENS1_10collective13CollectiveMmaINS1_35MainloopSm100TmaUmmaWarpSpecializedILi3ELi2ELi4ENS5_IJNS4_1CILi4EEENSA_ILi2EEENSA_ILi1EEEEEEEENS5_IJNSA_ILi128EEESG_NSA_ILi64EEEEEENS_6half_tENS5_IJlSD_lEEESJ_SK_NS4_8TiledMMAINS4_8MMA_AtomIJNS4_26SM100_MMA_F16BF16_2x1SM_SSISJ_SJ_fLi128ELi128ELNS4_4UMMA5MajorE0ELSP_0ELNSO_7ScaleInE0ELSQ_0EEEEEENS4_6LayoutINS5_IJSD_SD_SD_EEENS5_IJNSA_ILi0EEESV_SV_EEEEENS5_IJNS4_10UnderscoreESY_SY_EEEEENS4_28SM100_TMA_2SM_LOAD_MULTICASTENS4_14ComposedLayoutINS4_7SwizzleILi3ELi4ELi3EEENS4_18smem_ptr_flag_bitsILi16EEENST_INS5_IJNSA_ILi8EEESH_EEENS5_IJSH_SD_EEEEEEEvNS4_8identityES11_S1B_vS1C_EENS_8epilogue10collective18CollectiveEpilogueINS1E_23Sm100TmaWarpSpecializedILi4ELi2ELi16ELb1ELb0EEEJNS5_IJSH_SG_SH_EEENS5_IJNST_ISH_SD_EENST_INS5_IJNSA_ILi16EEESC_EEENS5_IJSD_SH_EEEEEEEESJ_SK_SJ_SK_NS1E_6fusion15FusionCallbacksIS1I_NS1Q_17LinearCombinationISJ_fSJ_fLNS_15FloatRoundStyleE2EEES1J_S1P_JEEENS4_5SM1004TMEM4LOAD26SM100_TMEM_LOAD_32dp32b16xENS4_13SM90_TMA_LOADENS12_INS13_ILi1ELi4ELi3EEES16_NST_INS5_IJS17_S1L_EEENS5_IJS1L_SD_EEEEEEENS4_39AutoVectorizingCopyWithAssumedAlignmentILi128EEENS4_14SM90_TMA_STOREES25_S27_S27_EEEvvEEEEvNT_6ParamsE) ;  /* 0xffffff6402247950 */ /* 0x000fea0003c3ffff */
        .weak           $__internal_1_$__cuda_sm10x_tcgen05_guardrail_trap_phase_invalid_during_alloc
        .type           $__internal_1_$__cuda_sm10x_tcgen05_guardrail_trap_phase_invalid_during_alloc,@function
        .size           $__internal_1_$__cuda_sm10x_tcgen05_guardrail_trap_phase_invalid_during_alloc,($__internal_2_$__cuda_sm10x_tcgen05_guardrail_trap_unallocated_columns_being_dealloced - $__internal_1_$__cuda_sm10x_tcgen05_guardrail_trap_phase_invalid_during_alloc)
$__internal_1_$__cuda_sm10x_tcgen05_guardrail_trap_phase_invalid_during_alloc:
[----:B------:R-:W-:Y:S05]  /*9b70*/  BPT.TRAP 0x1 ;  /* 0x000000040000795c */ /* 0x000fea0000300000 */
[----:B------:R-:W-:-:S04]  /*9b80*/  MOV R5, 0x0 ;  /* 0x0000000000057802 */ /* 0x000fc80000000f00 */
[----:B------:R-:W-:Y:S05]  /*9b90*/  RET.REL.NODEC R4 `(_ZN7cutlass13device_kernelINS_4gemm6kernel13GemmUniversalIN4cute5tupleIJiiiiEEENS1_10collective13CollectiveMmaINS1_35MainloopSm100TmaUmmaWarpSpecializedILi3ELi2ELi4ENS5_IJNS4_1CILi4EEENSA_ILi2EEENSA_ILi1EEEEEEEENS5_IJNSA_ILi128EEESG_NSA_ILi64EEEEEENS_6half_tENS5_IJlSD_lEEESJ_SK_NS4_8TiledMMAINS4_8MMA_AtomIJNS4_26SM100_MMA_F16BF16_2x1SM_SSISJ_SJ_fLi128ELi128ELNS4_4UMMA5MajorE0ELSP_0ELNSO_7ScaleInE0ELSQ_0EEEEEENS4_6LayoutINS5_IJSD_SD_SD_EEENS5_IJNSA_ILi0EEESV_SV_EEEEENS5_IJNS4_10UnderscoreESY_SY_EEEEENS4_28SM100_TMA_2SM_LOAD_MULTICASTENS4_14ComposedLayoutINS4_7SwizzleILi3ELi4ELi3EEENS4_18smem_ptr_flag_bitsILi16EEENST_INS5_IJNSA_ILi8EEESH_EEENS5_IJSH_SD_EEEEEEEvNS4_8identityES11_S1B_vS1C_EENS_8epilogue10collective18CollectiveEpilogueINS1E_23Sm100TmaWarpSpecializedILi4ELi2ELi16ELb1ELb0EEEJNS5_IJSH_SG_SH_EEENS5_IJNST_ISH_SD_EENST_INS5_IJNSA_ILi16EEESC_EEENS5_IJSD_SH_EEEEEEEESJ_SK_SJ_SK_NS1E_6fusion15FusionCallbacksIS1I_NS1Q_17LinearCombinationISJ_fSJ_fLNS_15FloatRoundStyleE2EEES1J_S1P_JEEENS4_5SM1004TMEM4LOAD26SM100_TMEM_LOAD_32dp32b16xENS4_13SM90_TMA_LOADENS12_INS13_ILi1ELi4ELi3EEES16_NST_INS5_IJS17_S1L_EEENS5_IJS1L_SD_EEEEEEENS4_39AutoVectorizingCopyWithAssumedAlignmentILi128EEENS4_14SM90_TMA_STOREES25_S27_S27_EEEvvEEEEvNT_6ParamsE) ;  /* 0xffffff6404187950 */ /* 0x000fea0003c3ffff */
        .weak           $__internal_2_$__cuda_sm10x_tcgen05_guardrail_trap_unallocated_columns_being_dealloced
        .type           $__internal_2_$__cuda_sm10x_tcgen05_guardrail_trap_unallocated_columns_being_dealloced,@function
        .size           $__internal_2_$__cuda_sm10x_tcgen05_guardrail_trap_unallocated_columns_being_dealloced,(.L_x_194 - $__internal_2_$__cuda_sm10x_tcgen05_guardrail_trap_unallocated_columns_being_dealloced)
$__internal_2_$__cuda_sm10x_tcgen05_guardrail_trap_unallocated_columns_being_dealloced:
[----:B------:R-:W-:Y:S05]  /*9ba0*/  BPT.TRAP 0x1 ;  /* 0x000000040000795c */ /* 0x000fea0000300000 */
[----:B------:R-:W-:-:S04]  /*9bb0*/  HFMA2 R3, -RZ, RZ, 0, 0 ;  /* 0x00000000ff037431 */ /* 0x000fc800000001ff */
[----:B------:R-:W-:Y:S05]  /*9bc0*/  RET.REL.NODEC R2 `(_ZN7cutlass13device_kernelINS_4gemm6kernel13GemmUniversalIN4cute5tupleIJiiiiEEENS1_10collective13CollectiveMmaINS1_35MainloopSm100TmaUmmaWarpSpecializedILi3ELi2ELi4ENS5_IJNS4_1CILi4EEENSA_ILi2EEENSA_ILi1EEEEEEEENS5_IJNSA_ILi128EEESG_NSA_ILi64EEEEEENS_6half_tENS5_IJlSD_lEEESJ_SK_NS4_8TiledMMAINS4_8MMA_AtomIJNS4_26SM100_MMA_F16BF16_2x1SM_SSISJ_SJ_fLi128ELi128ELNS4_4UMMA5MajorE0ELSP_0ELNSO_7ScaleInE0ELSQ_0EEEEEENS4_6LayoutINS5_IJSD_SD_SD_EEENS5_IJNSA_ILi0EEESV_SV_EEEEENS5_IJNS4_10UnderscoreESY_SY_EEEEENS4_28SM100_TMA_2SM_LOAD_MULTICASTENS4_14ComposedLayoutINS4_7SwizzleILi3ELi4ELi3EEENS4_18smem_ptr_flag_bitsILi16EEENST_INS5_IJNSA_ILi8EEESH_EEENS5_IJSH_SD_EEEEEEEvNS4_8identityES11_S1B_vS1C_EENS_8epilogue10collective18CollectiveEpilogueINS1E_23Sm100TmaWarpSpecializedILi4ELi2ELi16ELb1ELb0EEEJNS5_IJSH_SG_SH_EEENS5_IJNST_ISH_SD_EENST_INS5_IJNSA_ILi16EEESC_EEENS5_IJSD_SH_EEEEEEEESJ_SK_SJ_SK_NS1E_6fusion15FusionCallbacksIS1I_NS1Q_17LinearCombinationISJ_fSJ_fLNS_15FloatRoundStyleE2EEES1J_S1P_JEEENS4_5SM1004TMEM4LOAD26SM100_TMEM_LOAD_32dp32b16xENS4_13SM90_TMA_LOADENS12_INS13_ILi1ELi4ELi3EEES16_NST_INS5_IJS17_S1L_EEENS5_IJS1L_SD_EEEEEEENS4_39AutoVectorizingCopyWithAssumedAlignmentILi128EEENS4_14SM90_TMA_STOREES25_S27_S27_EEEvvEEEEvNT_6ParamsE) ;  /* 0xffffff64020c7950 */ /* 0x000fea0003c3ffff */
.L_x_193:
[----:B------:R-:W-:-:S00]  /*9bd0*/  BRA `(.L_x_193) ;  /* 0xfffffffc00fc7947 */ /* 0x000fc0000383ffff */
[----:B------:R-:W-:-:S00]  /*9be0*/  NOP ;  /* 0x0000000000007918 */ /* 0x000fc00000000000 */
        /* <DEDUP_REMOVED lines=9> */
.L_x_194:


//--------------------- .nv.global.init           --------------------------
	.section	.nv.global.init,"aw",@progbits
.nv.global.init:
	.type		$str$27,@object
	.size		$str$27,($str$28 - $str$27)
$str$27:
        /*0000*/ 	.byte	0x28, 0x61, 0x64, 0x64, 0x72, 0x65, 0x73, 0x73, 0x20, 0x26, 0x20, 0x6d, 0x61, 0x73, 0x6b, 0x29
        /*0010*/ 	.byte	0x20, 0x3d, 0x3d, 0x20, 0x30, 0x00
	.type		$str$28,@object
	.size		$str$28,($str$26 - $str$28)
$str$28:
        /*0016*/ 	.byte	0x2f, 0x74, 0x6d, 0x70, 0x2f, 0x63, 0x75, 0x74, 0x6c, 0x61, 0x73, 0x73, 0x5f, 0x73, 0x77, 0x65
        /*0026*/ 	.byte	0x65, 0x70, 0x5f, 0x73, 0x72, 0x63, 0x2f, 0x69, 0x6e, 0x63, 0x6c, 0x75, 0x64, 0x65, 0x2f, 0x63
        /*0036*/ 	.byte	0x75, 0x74, 0x65, 0x2f, 0x70, 0x6f, 0x69, 0x6e, 0x74, 0x65, 0x72, 0x5f, 0x66, 0x6c, 0x61, 0x67
        /*0046*/ 	.byte	0x67, 0x65, 0x64, 0x2e, 0x68, 0x70, 0x70, 0x00
	.type		$str$26,@object
	.size		$str$26,($str$25 - $str$26)
$str$26:
        /*004e*/ 	.byte	0x2f, 0x74, 0x6d, 0x70, 0x2f, 0x63, 0x75, 0x74, 0x6c, 0x61, 0x73, 0x73, 0x5f, 0x73, 0x77, 0x65
        /*005e*/ 	.byte	0x65, 0x70, 0x5f, 0x73, 0x72, 0x63, 0x2f, 0x69, 0x6e, 0x63, 0x6c, 0x75, 0x64, 0x65, 0x2f, 0x63
        /*006e*/ 	.byte	0x75, 0x74, 0x65, 0x2f, 0x61, 0x74, 0x6f, 0x6d, 0x2f, 0x63, 0x6f, 0x70, 0x79, 0x5f, 0x74, 0x72
        /*007e*/ 	.byte	0x61, 0x69, 0x74, 0x73, 0x5f, 0x73, 0x6d, 0x31, 0x30, 0x30, 0x2e, 0x68, 0x70, 0x70, 0x00
	.type		$str$25,@object
	.size		$str$25,(__unnamed_1 - $str$25)
$str$25:
        /*008d*/ 	.byte	0x28, 0x28, 0x75, 0x69, 0x6e, 0x74, 0x33, 0x32, 0x5f, 0x74, 0x28, 0x74, 0x68, 0x72, 0x65, 0x61
        /*009d*/ 	.byte	0x64, 0x49, 0x64, 0x78, 0x2e, 0x78, 0x29, 0x20, 0x2f, 0x20, 0x33, 0x32, 0x29, 0x20, 0x25, 0x20
        /*00ad*/ 	.byte	0x34, 0x29, 0x20, 0x3d, 0x3d, 0x20, 0x28, 0x28, 0x28, 0x74, 0x6d, 0x65, 0x6d, 0x5f, 0x61, 0x64
        /*00bd*/ 	.byte	0x64, 0x72, 0x20, 0x3e, 0x3e, 0x20, 0x31, 0x36, 0x29, 0x20, 0x2f, 0x20, 0x33, 0x32, 0x29, 0x20
        /*00cd*/ 	.byte	0x25, 0x20, 0x34, 0x29, 0x00
	.type		__unnamed_1,@object
	.size		__unnamed_1,(__unnamed_2 - __unnamed_1)
__unnamed_1:
        /*00d2*/ 	.byte	0x61, 0x75, 0x74, 0x6f, 0x20, 0x63, 0x75, 0x74, 0x65, 0x3a, 0x3a, 0x61, 0x73, 0x5f, 0x70, 0x6f
        /* <DEDUP_REMOVED lines=24> */
        /*0262*/ 	.byte	0x34, 0x38, 0x3e, 0x3e, 0x3e, 0x3e, 0x5d, 0x00
	.type		__unnamed_2,@object
	.size		__unnamed_2,(.L_2 - __unnamed_2)
__unnamed_2:
        /* <DEDUP_REMOVED lines=40> */
        /*04ea*/ 	.byte	0x3a, 0x3a, 0x43, 0x3c, 0x30, 0x3e, 0x3e, 0x3e, 0x3e, 0x5d, 0x00
.L_2:


//--------------------- .nv.shared._ZN7cutlass13device_kernelINS_4gemm6kernel13GemmUniversalIN4cute5tupleIJiiiiEEENS1_10collective13CollectiveMmaINS1_35MainloopSm100TmaUmmaWarpSpecializedILi3ELi2ELi4ENS5_IJNS4_1CILi4EEENSA_ILi2EEENSA_ILi1EEEEEEEENS5_IJNSA_ILi128EEESG_NSA_ILi64EEEEEENS_6half_tENS5_IJlSD_lEEESJ_SK_NS4_8TiledMMAINS4_8MMA_AtomIJNS4_26SM100_MMA_F16BF16_2x1SM_SSISJ_SJ_fLi128ELi128ELNS4_4UMMA5MajorE0ELSP_0ELNSO_7ScaleInE0ELSQ_0EEEEEENS4_6LayoutINS5_IJSD_SD_SD_EEENS5_IJNSA_ILi0EEESV_SV_EEEEENS5_IJNS4_10UnderscoreESY_SY_EEEEENS4_28SM100_TMA_2SM_LOAD_MULTICASTENS4_14ComposedLayoutINS4_7SwizzleILi3ELi4ELi3EEENS4_18smem_ptr_flag_bitsILi16EEENST_INS5_IJNSA_ILi8EEESH_EEENS5_IJSH_SD_EEEEEEEvNS4_8identityES11_S1B_vS1C_EENS_8epilogue10collective18CollectiveEpilogueINS1E_23Sm100TmaWarpSpecializedILi4ELi2ELi16ELb1ELb0EEEJNS5_IJSH_SG_SH_EEENS5_IJNST_ISH_SD_EENST_INS5_IJNSA_ILi16EEESC_EEENS5_IJSD_SH_EEEEEEEESJ_SK_SJ_SK_NS1E_6fusion15FusionCallbacksIS1I_NS1Q_17LinearCombinationISJ_fSJ_fLNS_15FloatRoundStyleE2EEES1J_S1P_JEEENS4_5SM1004TMEM4LOAD26SM100_TMEM_LOAD_32dp32b16xENS4_13SM90_TMA_LOADENS12_INS13_ILi1ELi4ELi3EEES16_NST_INS5_IJS17_S1L_EEENS5_IJS1L_SD_EEEEEEENS4_39AutoVectorizingCopyWithAssumedAlignmentILi128EEENS4_14SM90_TMA_STOREES25_S27_S27_EEEvvEEEEvNT_6ParamsE --------------------------
	.section	.nv.shared._ZN7cutlass13device_kernelINS_4gemm6kernel13GemmUniversalIN4cute5tupleIJiiiiEEENS1_10collective13CollectiveMmaINS1_35MainloopSm100TmaUmmaWarpSpecializedILi3ELi2ELi4ENS5_IJNS4_1CILi4EEENSA_ILi2EEENSA_ILi1EEEEEEEENS5_IJNSA_ILi128EEESG_NSA_ILi64EEEEEENS_6half_tENS5_IJlSD_lEEESJ_SK_NS4_8TiledMMAINS4_8MMA_AtomIJNS4_26SM100_MMA_F16BF16_2x1SM_SSISJ_SJ_fLi128ELi128ELNS4_4UMMA5MajorE0ELSP_0ELNSO_7ScaleInE0ELSQ_0EEEEEENS4_6LayoutINS5_IJSD_SD_SD_EEENS5_IJNSA_ILi0EEESV_SV_EEEEENS5_IJNS4_10UnderscoreESY_SY_EEEEENS4_28SM100_TMA_2SM_LOAD_MULTICASTENS4_14ComposedLayoutINS4_7SwizzleILi3ELi4ELi3EEENS4_18smem_ptr_flag_bitsILi16EEENST_INS5_IJNSA_ILi8EEESH_EEENS5_IJSH_SD_EEEEEEEvNS4_8identityES11_S1B_vS1C_EENS_8epilogue10collective18CollectiveEpilogueINS1E_23Sm100TmaWarpSpecializedILi4ELi2ELi16ELb1ELb0EEEJNS5_IJSH_SG_SH_EEENS5_IJNST_ISH_SD_EENST_INS5_IJNSA_ILi16EEESC_EEENS5_IJSD_SH_EEEEEEEESJ_SK_SJ_SK_NS1E_6fusion15FusionCallbacksIS1I_NS1Q_17LinearCombinationISJ_fSJ_fLNS_15FloatRoundStyleE2EEES1J_S1P_JEEENS4_5SM1004TMEM4LOAD26SM100_TMEM_LOAD_32dp32b16xENS4_13SM90_TMA_LOADENS12_INS13_ILi1ELi4ELi3EEES16_NST_INS5_IJS17_S1L_EEENS5_IJS1L_SD_EEEEEEENS4_39AutoVectorizingCopyWithAssumedAlignmentILi128EEENS4_14SM90_TMA_STOREES25_S27_S27_EEEvvEEEEvNT_6ParamsE,"aw",@nobits
	.sectionflags	@""
	.align	16
	.zero		1024


//--------------------- .nv.shared.reserved.0     --------------------------
	.section	.nv.shared.reserved.0,"aw",@nobits
	.weak		__nv_reservedSMEM_offset_0_alias
	.size		__nv_reservedSMEM_offset_0_alias, 0, 64
	.other		__nv_reservedSMEM_offset_0_alias,@"STO_CUDA_RESERVED_SHARED STV_DEFAULT"
__nv_reservedSMEM_offset_0_alias:
	.zero		0
.nv.shared.reserved.0:
	.zero		64
	.weak		__nv_reservedSMEM_tcgen05_partition
	.type		__nv_reservedSMEM_tcgen05_partition,@object
	.size		__nv_reservedSMEM_tcgen05_partition,(.L_0 - __nv_reservedSMEM_tcgen05_partition)
__nv_reservedSMEM_tcgen05_partition:
	.zero		32
.L_0:


//--------------------- .nv.global                --------------------------
	.section	.nv.global,"aw",@nobits
.nv.global:
	.type		_ZN40_INTERNAL_202cc13f_4_k_cu_ea200733_346204cute1_E,@object
	.size		_ZN40_INTERNAL_202cc13f_4_k_cu_ea200733_346204cute1_E,(_ZN40_INTERNAL_202cc13f_4_k_cu_ea200733_346204cuda3std3__45__cpo6cbeginE - _ZN40_INTERNAL_202cc13f_4_k_cu_ea200733_346204cute1_E)
_ZN40_INTERNAL_202cc13f_4_k_cu_ea200733_346204cute1_E:
	.zero		1
	.type		_ZN40_INTERNAL_202cc13f_4_k_cu_ea200733_346204cuda3std3__45__cpo6cbeginE,@object
	.size		_ZN40_INTERNAL_202cc13f_4_k_cu_ea200733_346204cuda3std3__45__cpo6cbeginE,(_ZN40_INTERNAL_202cc13f_4_k_cu_ea200733_346204cuda3std3__48in_placeE - _ZN40_INTERNAL_202cc13f_4_k_cu_ea200733_346204cuda3std3__45__cpo6cbeginE)
_ZN40_INTERNAL_202cc13f_4_k_cu_ea200733_346204cuda3std3__45__cpo6cbeginE:
	.zero		1
	.type		_ZN40_INTERNAL_202cc13f_4_k_cu_ea200733_346204cuda3std3__48in_placeE,@object
	.size		_ZN40_INTERNAL_202cc13f_4_k_cu_ea200733_346204cuda3std3__48in_placeE,(_ZN40_INTERNAL_202cc13f_4_k_cu_ea200733_346204cuda3std6ranges3__45__cpo9iter_moveE - _ZN40_INTERNAL_202cc13f_4_k_cu_ea200733_346204cuda3std3__48in_placeE)
_ZN40_INTERNAL_202cc13f_4_k_cu_ea200733_346204cuda3std3__48in_placeE:
	.zero		1
	.type		_ZN40_INTERNAL_202cc13f_4_k_cu_ea200733_346204cuda3std6ranges3__45__cpo9iter_moveE,@object
	.size		_ZN40_INTERNAL_202cc13f_4_k_cu_ea200733_346204cuda3std6ranges3__45__cpo9iter_moveE,(_ZN40_INTERNAL_202cc13f_4_k_cu_ea200733_346204cuda3std3__45__cpo5beginE - _ZN40_INTERNAL_202cc13f_4_k_cu_ea200733_346204cuda3std6ranges3__45__cpo9iter_moveE)
_ZN40_INTERNAL_202cc13f_4_k_cu_ea200733_346204cuda3std6ranges3__45__cpo9iter_moveE:
	.zero		1
	.type		_ZN40_INTERNAL_202cc13f_4_k_cu_ea200733_346204cuda3std3__45__cpo5beginE,@object
	.size		_ZN40_INTERNAL_202cc13f_4_k_cu_ea200733_346204cuda3std3__45__cpo5beginE,(_ZN40_INTERNAL_202cc13f_4_k_cu_ea200733_346204cuda3std3__442_GLOBAL__N__202cc13f_4_k_cu_ea200733_346206ignoreE - _ZN40_INTERNAL_202cc13f_4_k_cu_ea200733_346204cuda3std3__45__cpo5beginE)
_ZN40_INTERNAL_202cc13f_4_k_cu_ea200733_346204cuda3std3__45__cpo5beginE:
	.zero		1
	.type		_ZN40_INTERNAL_202cc13f_4_k_cu_ea200733_346204cuda3std3__442_GLOBAL__N__202cc13f_4_k_cu_ea200733_346206ignoreE,@object
	.size		_ZN40_INTERNAL_202cc13f_4_k_cu_ea200733_346204cuda3std3__442_GLOBAL__N__202cc13f_4_k_cu_ea200733_346206ignoreE,(_ZN40_INTERNAL_202cc13f_4_k_cu_ea200733_346204cute7productE - _ZN40_INTERNAL_202cc13f_4_k_cu_ea200733_346204cuda3std3__442_GLOBAL__N__202cc13f_4_k_cu_ea200733_346206ignoreE)
_ZN40_INTERNAL_202cc13f_4_k_cu_ea200733_346204cuda3std3__442_GLOBAL__N__202cc13f_4_k_cu_ea200733_346206ignoreE:
	.zero		1
	.type		_ZN40_INTERNAL_202cc13f_4_k_cu_ea200733_346204cute7productE,@object
	.size		_ZN40_INTERNAL_202cc13f_4_k_cu_ea200733_346204cute7productE,(_ZN40_INTERNAL_202cc13f_4_k_cu_ea200733_346204cuda3std3__45__cpo3endE - _ZN40_INTERNAL_202cc13f_4_k_cu_ea200733_346204cute7productE)
_ZN40_INTERNAL_202cc13f_4_k_cu_ea200733_346204cute7productE:
	.zero		1
	.type		_ZN40_INTERNAL_202cc13f_4_k_cu_ea200733_346204cuda3std3__45__cpo3endE,@object
	.size		_ZN40_INTERNAL_202cc13f_4_k_cu_ea200733_346204cuda3std3__45__cpo3endE,(_ZN40_INTERNAL_202cc13f_4_k_cu_ea200733_346204cuda3std3__419piecewise_constructE - _ZN40_INTERNAL_202cc13f_4_k_cu_ea200733_346204cuda3std3__45__cpo3endE)
_ZN40_INTERNAL_202cc13f_4_k_cu_ea200733_346204cuda3std3__45__cpo3endE:
	.zero		1
	.type		_ZN40_INTERNAL_202cc13f_4_k_cu_ea200733_346204cuda3std3__419piecewise_constructE,@object
	.size		_ZN40_INTERNAL_202cc13f_4_k_cu_ea200733_346204cuda3std3__419piecewise_constructE,(_ZN40_INTERNAL_202cc13f_4_k_cu_ea200733_346204cuda3std3__45__cpo4cendE - _ZN40_INTERNAL_202cc13f_4_k_cu_ea200733_346204cuda3std3__419piecewise_constructE)
_ZN40_INTERNAL_202cc13f_4_k_cu_ea200733_346204cuda3std3__419piecewise_constructE:
	.zero		1
	.type		_ZN40_INTERNAL_202cc13f_4_k_cu_ea200733_346204cuda3std3__45__cpo4cendE,@object
	.size		_ZN40_INTERNAL_202cc13f_4_k_cu_ea200733_346204cuda3std3__45__cpo4cendE,(_ZN40_INTERNAL_202cc13f_4_k_cu_ea200733_346204cuda3std6ranges3__45__cpo4swapE - _ZN40_INTERNAL_202cc13f_4_k_cu_ea200733_346204cuda3std3__45__cpo4cendE)
_ZN40_INTERNAL_202cc13f_4_k_cu_ea200733_346204cuda3std3__45__cpo4cendE:
	.zero		1
	.type		_ZN40_INTERNAL_202cc13f_4_k_cu_ea200733_346204cuda3std6ranges3__45__cpo4swapE,@object
	.size		_ZN40_INTERNAL_202cc13f_4_k_cu_ea200733_346204cuda3std6ranges3__45__cpo4swapE,(.L_10 - _ZN40_INTERNAL_202cc13f_4_k_cu_ea200733_346204cuda3std6ranges3__45__cpo4swapE)
_ZN40_INTERNAL_202cc13f_4_k_cu_ea200733_346204cuda3std6ranges3__45__cpo4swapE:
	.zero		1
.L_10:


//--------------------- .nv.constant0._ZN7cutlass13device_kernelINS_4gemm6kernel13GemmUniversalIN4cute5tupleIJiiiiEEENS1_10collective13CollectiveMmaINS1_35MainloopSm100TmaUmmaWarpSpecializedILi3ELi2ELi4ENS5_IJNS4_1CILi4EEENSA_ILi2EEENSA_ILi1EEEEEEEENS5_IJNSA_ILi128EEESG_NSA_ILi64EEEEEENS_6half_tENS5_IJlSD_lEEESJ_SK_NS4_8TiledMMAINS4_8MMA_AtomIJNS4_26SM100_MMA_F16BF16_2x1SM_SSISJ_SJ_fLi128ELi128ELNS4_4UMMA5MajorE0ELSP_0ELNSO_7ScaleInE0ELSQ_0EEEEEENS4_6LayoutINS5_IJSD_SD_SD_EEENS5_IJNSA_ILi0EEESV_SV_EEEEENS5_IJNS4_10UnderscoreESY_SY_EEEEENS4_28SM100_TMA_2SM_LOAD_MULTICASTENS4_14ComposedLayoutINS4_7SwizzleILi3ELi4ELi3EEENS4_18smem_ptr_flag_bitsILi16EEENST_INS5_IJNSA_ILi8EEESH_EEENS5_IJSH_SD_EEEEEEEvNS4_8identityES11_S1B_vS1C_EENS_8epilogue10collective18CollectiveEpilogueINS1E_23Sm100TmaWarpSpecializedILi4ELi2ELi16ELb1ELb0EEEJNS5_IJSH_SG_SH_EEENS5_IJNST_ISH_SD_EENST_INS5_IJNSA_ILi16EEESC_EEENS5_IJSD_SH_EEEEEEEESJ_SK_SJ_SK_NS1E_6fusion15FusionCallbacksIS1I_NS1Q_17LinearCombinationISJ_fSJ_fLNS_15FloatRoundStyleE2EEES1J_S1P_JEEENS4_5SM1004TMEM4LOAD26SM100_TMEM_LOAD_32dp32b16xENS4_13SM90_TMA_LOADENS12_INS13_ILi1ELi4ELi3EEES16_NST_INS5_IJS17_S1L_EEENS5_IJS1L_SD_EEEEEEENS4_39AutoVectorizingCopyWithAssumedAlignmentILi128EEENS4_14SM90_TMA_STOREES25_S27_S27_EEEvvEEEEvNT_6ParamsE --------------------------
	.section	.nv.constant0._ZN7cutlass13device_kernelINS_4gemm6kernel13GemmUniversalIN4cute5tupleIJiiiiEEENS1_10collective13CollectiveMmaINS1_35MainloopSm100TmaUmmaWarpSpecializedILi3ELi2ELi4ENS5_IJNS4_1CILi4EEENSA_ILi2EEENSA_ILi1EEEEEEEENS5_IJNSA_ILi128EEESG_NSA_ILi64EEEEEENS_6half_tENS5_IJlSD_lEEESJ_SK_NS4_8TiledMMAINS4_8MMA_AtomIJNS4_26SM100_MMA_F16BF16_2x1SM_SSISJ_SJ_fLi128ELi128ELNS4_4UMMA5MajorE0ELSP_0ELNSO_7ScaleInE0ELSQ_0EEEEEENS4_6LayoutINS5_IJSD_SD_SD_EEENS5_IJNSA_ILi0EEESV_SV_EEEEENS5_IJNS4_10UnderscoreESY_SY_EEEEENS4_28SM100_TMA_2SM_LOAD_MULTICASTENS4_14ComposedLayoutINS4_7SwizzleILi3ELi4ELi3EEENS4_18smem_ptr_flag_bitsILi16EEENST_INS5_IJNSA_ILi8EEESH_EEENS5_IJSH_SD_EEEEEEEvNS4_8identityES11_S1B_vS1C_EENS_8epilogue10collective18CollectiveEpilogueINS1E_23Sm100TmaWarpSpecializedILi4ELi2ELi16ELb1ELb0EEEJNS5_IJSH_SG_SH_EEENS5_IJNST_ISH_SD_EENST_INS5_IJNSA_ILi16EEESC_EEENS5_IJSD_SH_EEEEEEEESJ_SK_SJ_SK_NS1E_6fusion15FusionCallbacksIS1I_NS1Q_17LinearCombinationISJ_fSJ_fLNS_15FloatRoundStyleE2EEES1J_S1P_JEEENS4_5SM1004TMEM4LOAD26SM100_TMEM_LOAD_32dp32b16xENS4_13SM90_TMA_LOADENS12_INS13_ILi1ELi4ELi3EEES16_NST_INS5_IJS17_S1L_EEENS5_IJS1L_SD_EEEEEEENS4_39AutoVectorizingCopyWithAssumedAlignmentILi128EEENS4_14SM90_TMA_STOREES25_S27_S27_EEEvvEEEEvNT_6ParamsE,"a",@progbits
	.sectionflags	@""
	.align	4
.nv.constant0._ZN7cutlass13device_kernelINS_4gemm6kernel13GemmUniversalIN4cute5tupleIJiiiiEEENS1_10collective13CollectiveMmaINS1_35MainloopSm100TmaUmmaWarpSpecializedILi3ELi2ELi4ENS5_IJNS4_1CILi4EEENSA_ILi2EEENSA_ILi1EEEEEEEENS5_IJNSA_ILi128EEESG_NSA_ILi64EEEEEENS_6half_tENS5_IJlSD_lEEESJ_SK_NS4_8TiledMMAINS4_8MMA_AtomIJNS4_26SM100_MMA_F16BF16_2x1SM_SSISJ_SJ_fLi128ELi128ELNS4_4UMMA5MajorE0ELSP_0ELNSO_7ScaleInE0ELSQ_0EEEEEENS4_6LayoutINS5_IJSD_SD_SD_EEENS5_IJNSA_ILi0EEESV_SV_EEEEENS5_IJNS4_10UnderscoreESY_SY_EEEEENS4_28SM100_TMA_2SM_LOAD_MULTICASTENS4_14ComposedLayoutINS4_7SwizzleILi3ELi4ELi3EEENS4_18smem_ptr_flag_bitsILi16EEENST_INS5_IJNSA_ILi8EEESH_EEENS5_IJSH_SD_EEEEEEEvNS4_8identityES11_S1B_vS1C_EENS_8epilogue10collective18CollectiveEpilogueINS1E_23Sm100TmaWarpSpecializedILi4ELi2ELi16ELb1ELb0EEEJNS5_IJSH_SG_SH_EEENS5_IJNST_ISH_SD_EENST_INS5_IJNSA_ILi16EEESC_EEENS5_IJSD_SH_EEEEEEEESJ_SK_SJ_SK_NS1E_6fusion15FusionCallbacksIS1I_NS1Q_17LinearCombinationISJ_fSJ_fLNS_15FloatRoundStyleE2EEES1J_S1P_JEEENS4_5SM1004TMEM4LOAD26SM100_TMEM_LOAD_32dp32b16xENS4_13SM90_TMA_LOADENS12_INS13_ILi1ELi4ELi3EEES16_NST_INS5_IJS17_S1L_EEENS5_IJS1L_SD_EEEEEEENS4_39AutoVectorizingCopyWithAssumedAlignmentILi128EEENS4_14SM90_TMA_STOREES25_S27_S27_EEEvvEEEEvNT_6ParamsE:
	.zero		2944


//--------------------- SYMBOLS --------------------------

	.type		.nv.reservedSmem.offset0,@object
	.size		.nv.reservedSmem.offset0,0x4
	.type		.nv.reservedSmem.cap,@object
	.size		.nv.reservedSmem.cap,0x4
	.type		__assertfail,@function
